







.version 7.0
.target sm_75
.address_size 64





.visible .entry _Z7extractlPf(
.param .u64 _Z7extractlPf_param_0,
.param .u64 _Z7extractlPf_param_1
)
{
.reg .pred %p<2>;
.reg .f32 %f<19>;
.reg .b32 %r<7>;
.reg .b64 %rd<7>;


ld.param.u64 %rd2, [_Z7extractlPf_param_0];
ld.param.u64 %rd1, [_Z7extractlPf_param_1];
mov.u32 %r2, %ctaid.x;
shl.b32 %r3, %r2, 9;
mov.u32 %r4, %tid.x;
add.s32 %r1, %r3, %r4;
cvt.s64.s32	%rd3, %r1;
setp.ge.s64	%p1, %rd3, %rd2;
@%p1 bra BB0_2;

cvta.to.global.u64 %rd4, %rd1;
mul.wide.s32 %rd5, %r1, 4;
add.s64 %rd6, %rd4, %rd5;
ld.global.f32 %f1, [%rd6];
div.rn.f32 %f2, %f1, 0f437F0000;
mov.f32 %f3, 0f3F000000;
mov.f32 %f4, 0f3BBB989D;
fma.rn.f32 %f5, %f2, %f4, %f3;
cvt.sat.f32.f32	%f6, %f5;
mov.f32 %f7, 0f4B400001;
mov.f32 %f8, 0f437C0000;
fma.rm.f32 %f9, %f6, %f8, %f7;
add.f32 %f10, %f9, 0fCB40007F;
neg.f32 %f11, %f10;
mov.f32 %f12, 0f3FB8AA3B;
fma.rn.f32 %f13, %f2, %f12, %f11;
mov.f32 %f14, 0f32A57060;
fma.rn.f32 %f15, %f2, %f14, %f13;
mov.b32 %r5, %f9;
shl.b32 %r6, %r5, 23;
mov.b32 %f16, %r6;
ex2.approx.ftz.f32 %f17, %f15;
mul.f32 %f18, %f17, %f16;
st.global.f32 [%rd6], %f18;

BB0_2:
ret;
}


.visible .entry _Z7preparelPfS_S_(
.param .u64 _Z7preparelPfS_S__param_0,
.param .u64 _Z7preparelPfS_S__param_1,
.param .u64 _Z7preparelPfS_S__param_2,
.param .u64 _Z7preparelPfS_S__param_3
)
{
.reg .pred %p<2>;
.reg .f32 %f<4>;
.reg .b32 %r<5>;
.reg .b64 %rd<13>;


ld.param.u64 %rd4, [_Z7preparelPfS_S__param_0];
ld.param.u64 %rd1, [_Z7preparelPfS_S__param_1];
ld.param.u64 %rd2, [_Z7preparelPfS_S__param_2];
ld.param.u64 %rd3, [_Z7preparelPfS_S__param_3];
mov.u32 %r2, %ctaid.x;
shl.b32 %r3, %r2, 9;
mov.u32 %r4, %tid.x;
add.s32 %r1, %r3, %r4;
cvt.s64.s32	%rd5, %r1;
setp.ge.s64	%p1, %rd5, %rd4;
@%p1 bra BB1_2;

cvta.to.global.u64 %rd6, %rd1;
mul.wide.s32 %rd7, %r1, 4;
add.s64 %rd8, %rd6, %rd7;
ld.global.f32 %f1, [%rd8];
cvta.to.global.u64 %rd9, %rd2;
add.s64 %rd10, %rd9, %rd7;
st.global.f32 [%rd10], %f1;
ld.global.f32 %f2, [%rd8];
mul.f32 %f3, %f2, %f2;
cvta.to.global.u64 %rd11, %rd3;
add.s64 %rd12, %rd11, %rd7;
st.global.f32 [%rd12], %f3;

BB1_2:
ret;
}


.visible .entry _Z6reduceliiPfS_(
.param .u64 _Z6reduceliiPfS__param_0,
.param .u32 _Z6reduceliiPfS__param_1,
.param .u32 _Z6reduceliiPfS__param_2,
.param .u64 _Z6reduceliiPfS__param_3,
.param .u64 _Z6reduceliiPfS__param_4
)
{
.reg .pred %p<81>;
.reg .f32 %f<181>;
.reg .b32 %r<294>;
.reg .b64 %rd<41>;

	.shared .align 4 .b8 _ZZ6reduceliiPfS_E6d_psum[2048];

	.shared .align 4 .b8 _ZZ6reduceliiPfS_E7d_psum2[2048];

ld.param.u32 %r19, [_Z6reduceliiPfS__param_1];
ld.param.u32 %r20, [_Z6reduceliiPfS__param_2];
ld.param.u64 %rd8, [_Z6reduceliiPfS__param_3];
ld.param.u64 %rd9, [_Z6reduceliiPfS__param_4];
mov.u32 %r21, %ctaid.x;
shl.b32 %r22, %r21, 9;
mov.u32 %r23, %tid.x;
add.s32 %r24, %r22, %r23;
setp.ge.s32	%p2, %r24, %r19;
@%p2 bra BB2_2;

mul.lo.s32 %r29, %r24, %r20;
cvta.to.global.u64 %rd10, %rd8;
mul.wide.s32 %rd11, %r29, 4;
add.s64 %rd12, %rd10, %rd11;
ld.global.f32 %f25, [%rd12];
shl.b32 %r30, %r23, 2;
mov.u32 %r31, _ZZ6reduceliiPfS_E6d_psum;
add.s32 %r32, %r31, %r30;
st.shared.f32 [%r32], %f25;
cvta.to.global.u64 %rd13, %rd9;
add.s64 %rd14, %rd13, %rd11;
ld.global.f32 %f26, [%rd14];
mov.u32 %r33, _ZZ6reduceliiPfS_E7d_psum2;
add.s32 %r34, %r33, %r30;
st.shared.f32 [%r34], %f26;

BB2_2:
bar.sync 0;
mov.u32 %r35, %nctaid.x;
shl.b32 %r36, %r35, 9;
setp.eq.s32	%p3, %r36, %r19;
mul.lo.s32 %r38, %r20, %r21;
shl.b32 %r39, %r38, 9;
cvta.to.global.u64 %rd15, %rd8;
mul.wide.s32 %rd16, %r39, 4;
add.s64 %rd1, %rd15, %rd16;
cvta.to.global.u64 %rd17, %rd9;
add.s64 %rd2, %rd17, %rd16;
@%p3 bra BB2_44;
bra.uni BB2_3;

BB2_44:
add.s32 %r18, %r23, 1;
and.b32 %r225, %r18, 1;
setp.eq.b32	%p71, %r225, 1;
@%p71 bra BB2_46;

shl.b32 %r227, %r23, 2;
mov.u32 %r228, _ZZ6reduceliiPfS_E6d_psum;
add.s32 %r229, %r228, %r227;
ld.shared.f32 %f111, [%r229+-4];
ld.shared.f32 %f112, [%r229];
add.f32 %f113, %f112, %f111;
st.shared.f32 [%r229], %f113;
mov.u32 %r230, _ZZ6reduceliiPfS_E7d_psum2;
add.s32 %r231, %r230, %r227;
ld.shared.f32 %f114, [%r231+-4];
ld.shared.f32 %f115, [%r231];
add.f32 %f116, %f115, %f114;
st.shared.f32 [%r231], %f116;

BB2_46:
bar.sync 0;
and.b32 %r232, %r18, 3;
setp.ne.s32	%p72, %r232, 0;
@%p72 bra BB2_48;

shl.b32 %r234, %r23, 2;
mov.u32 %r235, _ZZ6reduceliiPfS_E6d_psum;
add.s32 %r236, %r235, %r234;
ld.shared.f32 %f117, [%r236+-8];
ld.shared.f32 %f118, [%r236];
add.f32 %f119, %f118, %f117;
st.shared.f32 [%r236], %f119;
mov.u32 %r237, _ZZ6reduceliiPfS_E7d_psum2;
add.s32 %r238, %r237, %r234;
ld.shared.f32 %f120, [%r238+-8];
ld.shared.f32 %f121, [%r238];
add.f32 %f122, %f121, %f120;
st.shared.f32 [%r238], %f122;

BB2_48:
bar.sync 0;
and.b32 %r239, %r18, 7;
setp.ne.s32	%p73, %r239, 0;
@%p73 bra BB2_50;

shl.b32 %r241, %r23, 2;
mov.u32 %r242, _ZZ6reduceliiPfS_E6d_psum;
add.s32 %r243, %r242, %r241;
ld.shared.f32 %f123, [%r243+-16];
ld.shared.f32 %f124, [%r243];
add.f32 %f125, %f124, %f123;
st.shared.f32 [%r243], %f125;
mov.u32 %r244, _ZZ6reduceliiPfS_E7d_psum2;
add.s32 %r245, %r244, %r241;
ld.shared.f32 %f126, [%r245+-16];
ld.shared.f32 %f127, [%r245];
add.f32 %f128, %f127, %f126;
st.shared.f32 [%r245], %f128;

BB2_50:
bar.sync 0;
and.b32 %r246, %r18, 15;
setp.ne.s32	%p74, %r246, 0;
@%p74 bra BB2_52;

shl.b32 %r248, %r23, 2;
mov.u32 %r249, _ZZ6reduceliiPfS_E6d_psum;
add.s32 %r250, %r249, %r248;
ld.shared.f32 %f129, [%r250+-32];
ld.shared.f32 %f130, [%r250];
add.f32 %f131, %f130, %f129;
st.shared.f32 [%r250], %f131;
mov.u32 %r251, _ZZ6reduceliiPfS_E7d_psum2;
add.s32 %r252, %r251, %r248;
ld.shared.f32 %f132, [%r252+-32];
ld.shared.f32 %f133, [%r252];
add.f32 %f134, %f133, %f132;
st.shared.f32 [%r252], %f134;

BB2_52:
bar.sync 0;
and.b32 %r253, %r18, 31;
setp.ne.s32	%p75, %r253, 0;
@%p75 bra BB2_54;

shl.b32 %r255, %r23, 2;
mov.u32 %r256, _ZZ6reduceliiPfS_E6d_psum;
add.s32 %r257, %r256, %r255;
ld.shared.f32 %f135, [%r257+-64];
ld.shared.f32 %f136, [%r257];
add.f32 %f137, %f136, %f135;
st.shared.f32 [%r257], %f137;
mov.u32 %r258, _ZZ6reduceliiPfS_E7d_psum2;
add.s32 %r259, %r258, %r255;
ld.shared.f32 %f138, [%r259+-64];
ld.shared.f32 %f139, [%r259];
add.f32 %f140, %f139, %f138;
st.shared.f32 [%r259], %f140;

BB2_54:
bar.sync 0;
and.b32 %r260, %r18, 63;
setp.ne.s32	%p76, %r260, 0;
@%p76 bra BB2_56;

shl.b32 %r262, %r23, 2;
mov.u32 %r263, _ZZ6reduceliiPfS_E6d_psum;
add.s32 %r264, %r263, %r262;
ld.shared.f32 %f141, [%r264+-128];
ld.shared.f32 %f142, [%r264];
add.f32 %f143, %f142, %f141;
st.shared.f32 [%r264], %f143;
mov.u32 %r265, _ZZ6reduceliiPfS_E7d_psum2;
add.s32 %r266, %r265, %r262;
ld.shared.f32 %f144, [%r266+-128];
ld.shared.f32 %f145, [%r266];
add.f32 %f146, %f145, %f144;
st.shared.f32 [%r266], %f146;

BB2_56:
bar.sync 0;
and.b32 %r267, %r18, 127;
setp.ne.s32	%p77, %r267, 0;
@%p77 bra BB2_58;

shl.b32 %r269, %r23, 2;
mov.u32 %r270, _ZZ6reduceliiPfS_E6d_psum;
add.s32 %r271, %r270, %r269;
ld.shared.f32 %f147, [%r271+-256];
ld.shared.f32 %f148, [%r271];
add.f32 %f149, %f148, %f147;
st.shared.f32 [%r271], %f149;
mov.u32 %r272, _ZZ6reduceliiPfS_E7d_psum2;
add.s32 %r273, %r272, %r269;
ld.shared.f32 %f150, [%r273+-256];
ld.shared.f32 %f151, [%r273];
add.f32 %f152, %f151, %f150;
st.shared.f32 [%r273], %f152;

BB2_58:
bar.sync 0;
and.b32 %r274, %r18, 255;
setp.ne.s32	%p78, %r274, 0;
@%p78 bra BB2_60;

shl.b32 %r276, %r23, 2;
mov.u32 %r277, _ZZ6reduceliiPfS_E6d_psum;
add.s32 %r278, %r277, %r276;
ld.shared.f32 %f153, [%r278+-512];
ld.shared.f32 %f154, [%r278];
add.f32 %f155, %f154, %f153;
st.shared.f32 [%r278], %f155;
mov.u32 %r279, _ZZ6reduceliiPfS_E7d_psum2;
add.s32 %r280, %r279, %r276;
ld.shared.f32 %f156, [%r280+-512];
ld.shared.f32 %f157, [%r280];
add.f32 %f158, %f157, %f156;
st.shared.f32 [%r280], %f158;

BB2_60:
bar.sync 0;
and.b32 %r281, %r18, 511;
setp.ne.s32	%p79, %r281, 0;
@%p79 bra BB2_62;

shl.b32 %r283, %r23, 2;
mov.u32 %r284, _ZZ6reduceliiPfS_E6d_psum;
add.s32 %r285, %r284, %r283;
ld.shared.f32 %f159, [%r285+-1024];
ld.shared.f32 %f160, [%r285];
add.f32 %f161, %f160, %f159;
st.shared.f32 [%r285], %f161;
mov.u32 %r286, _ZZ6reduceliiPfS_E7d_psum2;
add.s32 %r287, %r286, %r283;
ld.shared.f32 %f162, [%r287+-1024];
ld.shared.f32 %f163, [%r287];
add.f32 %f164, %f163, %f162;
st.shared.f32 [%r287], %f164;

BB2_62:
bar.sync 0;
setp.ne.s32	%p80, %r23, 511;
@%p80 bra BB2_64;

ld.shared.f32 %f165, [_ZZ6reduceliiPfS_E6d_psum+2044];
st.global.f32 [%rd1], %f165;
ld.shared.f32 %f166, [_ZZ6reduceliiPfS_E7d_psum2+2044];
st.global.f32 [%rd2], %f166;
bra.uni BB2_64;

BB2_3:
add.s32 %r41, %r35, -1;
setp.eq.s32	%p4, %r21, %r41;
@%p4 bra BB2_24;
bra.uni BB2_4;

BB2_24:
sub.s32 %r110, %r19, %r36;
add.s32 %r111, %r110, 512;
setp.lt.s32	%p15, %r111, 2;
selp.b32	%r112, 0, 2, %p15;
setp.lt.s32	%p16, %r111, 4;
selp.b32	%r113, %r112, 4, %p16;
setp.lt.s32	%p17, %r111, 8;
selp.b32	%r114, %r113, 8, %p17;
setp.lt.s32	%p18, %r111, 16;
selp.b32	%r115, %r114, 16, %p18;
setp.lt.s32	%p19, %r111, 32;
selp.b32	%r116, %r115, 32, %p19;
setp.lt.s32	%p20, %r111, 64;
selp.b32	%r117, %r116, 64, %p20;
setp.lt.s32	%p21, %r111, 128;
selp.b32	%r118, %r117, 128, %p21;
setp.lt.s32	%p22, %r111, 256;
selp.b32	%r2, %r118, 256, %p22;
setp.lt.s32	%p1, %r111, 512;
selp.b32	%r119, %r2, 512, %p1;
setp.lt.s32	%p23, %r119, 2;
@%p23 bra BB2_29;

add.s32 %r3, %r23, 1;
mov.u32 %r289, 2;

BB2_26:
setp.lt.s32	%p24, %r23, %r119;
rem.s32 %r123, %r3, %r289;
setp.eq.s32	%p25, %r123, 0;
and.pred %p26, %p25, %p24;
@!%p26 bra BB2_28;
bra.uni BB2_27;

BB2_27:
shl.b32 %r125, %r23, 2;
mov.u32 %r126, _ZZ6reduceliiPfS_E6d_psum;
add.s32 %r127, %r126, %r125;
shr.u32 %r128, %r289, 31;
add.s32 %r129, %r289, %r128;
shr.u32 %r130, %r129, 1;
sub.s32 %r131, %r23, %r130;
shl.b32 %r132, %r131, 2;
add.s32 %r133, %r126, %r132;
ld.shared.f32 %f83, [%r133];
ld.shared.f32 %f84, [%r127];
add.f32 %f85, %f84, %f83;
st.shared.f32 [%r127], %f85;
mov.u32 %r134, _ZZ6reduceliiPfS_E7d_psum2;
add.s32 %r135, %r134, %r125;
add.s32 %r136, %r134, %r132;
ld.shared.f32 %f86, [%r136];
ld.shared.f32 %f87, [%r135];
add.f32 %f88, %f87, %f86;
st.shared.f32 [%r135], %f88;

BB2_28:
bar.sync 0;
shl.b32 %r289, %r289, 1;
setp.le.s32	%p27, %r289, %r119;
@%p27 bra BB2_26;

BB2_29:
add.s32 %r150, %r119, -1;
setp.ne.s32	%p37, %r23, %r150;
@%p37 bra BB2_64;

add.s32 %r167, %r119, %r22;
add.s32 %r168, %r111, %r22;
shl.b32 %r170, %r23, 2;
mov.u32 %r171, _ZZ6reduceliiPfS_E6d_psum;
add.s32 %r172, %r171, %r170;
ld.shared.f32 %f1, [%r172];
mov.u32 %r173, _ZZ6reduceliiPfS_E7d_psum2;
add.s32 %r174, %r173, %r170;
ld.shared.f32 %f2, [%r174];
setp.ge.s32	%p47, %r167, %r168;
@%p47 bra BB2_31;

add.s32 %r176, %r19, 512;
sub.s32 %r190, %r176, %r119;
sub.s32 %r7, %r190, %r36;
and.b32 %r175, %r7, 3;
mov.f32 %f177, 0f00000000;
setp.eq.s32	%p57, %r175, 0;
@%p57 bra BB2_33;

setp.eq.s32	%p58, %r175, 1;
@%p58 bra BB2_38;

setp.eq.s32	%p59, %r175, 2;
@%p59 bra BB2_37;

add.s32 %r208, %r119, %r22;
mul.wide.s32 %rd19, %r208, 4;
add.s64 %rd20, %rd15, %rd19;
ld.global.f32 %f91, [%rd20];
add.f32 %f1, %f1, %f91;
add.s64 %rd22, %rd17, %rd19;
ld.global.f32 %f92, [%rd22];
add.f32 %f2, %f2, %f92;
add.s32 %r167, %r208, 1;

BB2_37:
mul.wide.s32 %rd24, %r167, 4;
add.s64 %rd25, %rd15, %rd24;
ld.global.f32 %f93, [%rd25];
add.f32 %f1, %f1, %f93;
add.s64 %rd27, %rd17, %rd24;
ld.global.f32 %f94, [%rd27];
add.f32 %f2, %f2, %f94;
add.s32 %r167, %r167, 1;

BB2_38:
mul.wide.s32 %rd29, %r167, 4;
add.s64 %rd30, %rd15, %rd29;
ld.global.f32 %f95, [%rd30];
add.f32 %f1, %f1, %f95;
add.s64 %rd32, %rd17, %rd29;
ld.global.f32 %f96, [%rd32];
add.f32 %f2, %f2, %f96;
add.s32 %r167, %r167, 1;
mov.f32 %f177, %f2;
mov.f32 %f178, %f1;
bra.uni BB2_39;

BB2_4:
add.s32 %r1, %r23, 1;
and.b32 %r44, %r1, 1;
setp.eq.b32	%p5, %r44, 1;
@%p5 bra BB2_6;

shl.b32 %r46, %r23, 2;
mov.u32 %r47, _ZZ6reduceliiPfS_E6d_psum;
add.s32 %r48, %r47, %r46;
ld.shared.f32 %f27, [%r48+-4];
ld.shared.f32 %f28, [%r48];
add.f32 %f29, %f28, %f27;
st.shared.f32 [%r48], %f29;
mov.u32 %r49, _ZZ6reduceliiPfS_E7d_psum2;
add.s32 %r50, %r49, %r46;
ld.shared.f32 %f30, [%r50+-4];
ld.shared.f32 %f31, [%r50];
add.f32 %f32, %f31, %f30;
st.shared.f32 [%r50], %f32;

BB2_6:
bar.sync 0;
and.b32 %r51, %r1, 3;
setp.ne.s32	%p6, %r51, 0;
@%p6 bra BB2_8;

shl.b32 %r53, %r23, 2;
mov.u32 %r54, _ZZ6reduceliiPfS_E6d_psum;
add.s32 %r55, %r54, %r53;
ld.shared.f32 %f33, [%r55+-8];
ld.shared.f32 %f34, [%r55];
add.f32 %f35, %f34, %f33;
st.shared.f32 [%r55], %f35;
mov.u32 %r56, _ZZ6reduceliiPfS_E7d_psum2;
add.s32 %r57, %r56, %r53;
ld.shared.f32 %f36, [%r57+-8];
ld.shared.f32 %f37, [%r57];
add.f32 %f38, %f37, %f36;
st.shared.f32 [%r57], %f38;

BB2_8:
bar.sync 0;
and.b32 %r58, %r1, 7;
setp.ne.s32	%p7, %r58, 0;
@%p7 bra BB2_10;

shl.b32 %r60, %r23, 2;
mov.u32 %r61, _ZZ6reduceliiPfS_E6d_psum;
add.s32 %r62, %r61, %r60;
ld.shared.f32 %f39, [%r62+-16];
ld.shared.f32 %f40, [%r62];
add.f32 %f41, %f40, %f39;
st.shared.f32 [%r62], %f41;
mov.u32 %r63, _ZZ6reduceliiPfS_E7d_psum2;
add.s32 %r64, %r63, %r60;
ld.shared.f32 %f42, [%r64+-16];
ld.shared.f32 %f43, [%r64];
add.f32 %f44, %f43, %f42;
st.shared.f32 [%r64], %f44;

BB2_10:
bar.sync 0;
and.b32 %r65, %r1, 15;
setp.ne.s32	%p8, %r65, 0;
@%p8 bra BB2_12;

shl.b32 %r67, %r23, 2;
mov.u32 %r68, _ZZ6reduceliiPfS_E6d_psum;
add.s32 %r69, %r68, %r67;
ld.shared.f32 %f45, [%r69+-32];
ld.shared.f32 %f46, [%r69];
add.f32 %f47, %f46, %f45;
st.shared.f32 [%r69], %f47;
mov.u32 %r70, _ZZ6reduceliiPfS_E7d_psum2;
add.s32 %r71, %r70, %r67;
ld.shared.f32 %f48, [%r71+-32];
ld.shared.f32 %f49, [%r71];
add.f32 %f50, %f49, %f48;
st.shared.f32 [%r71], %f50;

BB2_12:
bar.sync 0;
and.b32 %r72, %r1, 31;
setp.ne.s32	%p9, %r72, 0;
@%p9 bra BB2_14;

shl.b32 %r74, %r23, 2;
mov.u32 %r75, _ZZ6reduceliiPfS_E6d_psum;
add.s32 %r76, %r75, %r74;
ld.shared.f32 %f51, [%r76+-64];
ld.shared.f32 %f52, [%r76];
add.f32 %f53, %f52, %f51;
st.shared.f32 [%r76], %f53;
mov.u32 %r77, _ZZ6reduceliiPfS_E7d_psum2;
add.s32 %r78, %r77, %r74;
ld.shared.f32 %f54, [%r78+-64];
ld.shared.f32 %f55, [%r78];
add.f32 %f56, %f55, %f54;
st.shared.f32 [%r78], %f56;

BB2_14:
bar.sync 0;
and.b32 %r79, %r1, 63;
setp.ne.s32	%p10, %r79, 0;
@%p10 bra BB2_16;

shl.b32 %r81, %r23, 2;
mov.u32 %r82, _ZZ6reduceliiPfS_E6d_psum;
add.s32 %r83, %r82, %r81;
ld.shared.f32 %f57, [%r83+-128];
ld.shared.f32 %f58, [%r83];
add.f32 %f59, %f58, %f57;
st.shared.f32 [%r83], %f59;
mov.u32 %r84, _ZZ6reduceliiPfS_E7d_psum2;
add.s32 %r85, %r84, %r81;
ld.shared.f32 %f60, [%r85+-128];
ld.shared.f32 %f61, [%r85];
add.f32 %f62, %f61, %f60;
st.shared.f32 [%r85], %f62;

BB2_16:
bar.sync 0;
and.b32 %r86, %r1, 127;
setp.ne.s32	%p11, %r86, 0;
@%p11 bra BB2_18;

shl.b32 %r88, %r23, 2;
mov.u32 %r89, _ZZ6reduceliiPfS_E6d_psum;
add.s32 %r90, %r89, %r88;
ld.shared.f32 %f63, [%r90+-256];
ld.shared.f32 %f64, [%r90];
add.f32 %f65, %f64, %f63;
st.shared.f32 [%r90], %f65;
mov.u32 %r91, _ZZ6reduceliiPfS_E7d_psum2;
add.s32 %r92, %r91, %r88;
ld.shared.f32 %f66, [%r92+-256];
ld.shared.f32 %f67, [%r92];
add.f32 %f68, %f67, %f66;
st.shared.f32 [%r92], %f68;

BB2_18:
bar.sync 0;
and.b32 %r93, %r1, 255;
setp.ne.s32	%p12, %r93, 0;
@%p12 bra BB2_20;

shl.b32 %r95, %r23, 2;
mov.u32 %r96, _ZZ6reduceliiPfS_E6d_psum;
add.s32 %r97, %r96, %r95;
ld.shared.f32 %f69, [%r97+-512];
ld.shared.f32 %f70, [%r97];
add.f32 %f71, %f70, %f69;
st.shared.f32 [%r97], %f71;
mov.u32 %r98, _ZZ6reduceliiPfS_E7d_psum2;
add.s32 %r99, %r98, %r95;
ld.shared.f32 %f72, [%r99+-512];
ld.shared.f32 %f73, [%r99];
add.f32 %f74, %f73, %f72;
st.shared.f32 [%r99], %f74;

BB2_20:
bar.sync 0;
and.b32 %r100, %r1, 511;
setp.ne.s32	%p13, %r100, 0;
@%p13 bra BB2_22;

shl.b32 %r102, %r23, 2;
mov.u32 %r103, _ZZ6reduceliiPfS_E6d_psum;
add.s32 %r104, %r103, %r102;
ld.shared.f32 %f75, [%r104+-1024];
ld.shared.f32 %f76, [%r104];
add.f32 %f77, %f76, %f75;
st.shared.f32 [%r104], %f77;
mov.u32 %r105, _ZZ6reduceliiPfS_E7d_psum2;
add.s32 %r106, %r105, %r102;
ld.shared.f32 %f78, [%r106+-1024];
ld.shared.f32 %f79, [%r106];
add.f32 %f80, %f79, %f78;
st.shared.f32 [%r106], %f80;

BB2_22:
bar.sync 0;
setp.ne.s32	%p14, %r23, 511;
@%p14 bra BB2_64;

ld.shared.f32 %f81, [_ZZ6reduceliiPfS_E6d_psum+2044];
st.global.f32 [%rd1], %f81;
ld.shared.f32 %f82, [_ZZ6reduceliiPfS_E7d_psum2+2044];
st.global.f32 [%rd2], %f82;
bra.uni BB2_64;

BB2_31:
mov.f32 %f177, %f2;
mov.f32 %f178, %f1;
bra.uni BB2_43;

BB2_33:
mov.f32 %f178, %f177;

BB2_39:
setp.lt.u32	%p69, %r7, 4;
@%p69 bra BB2_42;

mul.wide.s32 %rd40, %r167, 4;
add.s32 %r214, %r110, %r22;
add.s32 %r15, %r214, 512;
mov.f32 %f177, %f2;
mov.f32 %f178, %f1;

BB2_41:
add.s64 %rd33, %rd15, %rd40;
ld.global.f32 %f97, [%rd33];
add.f32 %f98, %f178, %f97;
add.s64 %rd34, %rd17, %rd40;
ld.global.f32 %f99, [%rd34];
add.f32 %f100, %f177, %f99;
ld.global.f32 %f101, [%rd33+4];
add.f32 %f102, %f98, %f101;
ld.global.f32 %f103, [%rd34+4];
add.f32 %f104, %f100, %f103;
ld.global.f32 %f105, [%rd33+8];
add.f32 %f106, %f102, %f105;
ld.global.f32 %f107, [%rd34+8];
add.f32 %f108, %f104, %f107;
ld.global.f32 %f109, [%rd33+12];
add.f32 %f178, %f106, %f109;
ld.global.f32 %f110, [%rd34+12];
add.f32 %f177, %f108, %f110;
add.s64 %rd40, %rd40, 16;
add.s32 %r167, %r167, 4;
setp.lt.s32	%p70, %r167, %r15;
@%p70 bra BB2_41;

BB2_42:
st.shared.f32 [%r172], %f178;
st.shared.f32 [%r174], %f177;

BB2_43:
st.global.f32 [%rd1], %f178;
st.global.f32 [%rd2], %f177;

BB2_64:
ret;
}


.visible .entry _Z4sradfiilPiS_S_S_PfS0_S0_S0_fS0_S0_(
.param .f32 _Z4sradfiilPiS_S_S_PfS0_S0_S0_fS0_S0__param_0,
.param .u32 _Z4sradfiilPiS_S_S_PfS0_S0_S0_fS0_S0__param_1,
.param .u32 _Z4sradfiilPiS_S_S_PfS0_S0_S0_fS0_S0__param_2,
.param .u64 _Z4sradfiilPiS_S_S_PfS0_S0_S0_fS0_S0__param_3,
.param .u64 _Z4sradfiilPiS_S_S_PfS0_S0_S0_fS0_S0__param_4,
.param .u64 _Z4sradfiilPiS_S_S_PfS0_S0_S0_fS0_S0__param_5,
.param .u64 _Z4sradfiilPiS_S_S_PfS0_S0_S0_fS0_S0__param_6,
.param .u64 _Z4sradfiilPiS_S_S_PfS0_S0_S0_fS0_S0__param_7,
.param .u64 _Z4sradfiilPiS_S_S_PfS0_S0_S0_fS0_S0__param_8,
.param .u64 _Z4sradfiilPiS_S_S_PfS0_S0_S0_fS0_S0__param_9,
.param .u64 _Z4sradfiilPiS_S_S_PfS0_S0_S0_fS0_S0__param_10,
.param .u64 _Z4sradfiilPiS_S_S_PfS0_S0_S0_fS0_S0__param_11,
.param .f32 _Z4sradfiilPiS_S_S_PfS0_S0_S0_fS0_S0__param_12,
.param .u64 _Z4sradfiilPiS_S_S_PfS0_S0_S0_fS0_S0__param_13,
.param .u64 _Z4sradfiilPiS_S_S_PfS0_S0_S0_fS0_S0__param_14
)
{
.reg .pred %p<5>;
.reg .f32 %f<35>;
.reg .b32 %r<30>;
.reg .f64 %fd<10>;
.reg .b64 %rd<45>;


ld.param.u32 %r2, [_Z4sradfiilPiS_S_S_PfS0_S0_S0_fS0_S0__param_1];
ld.param.u64 %rd11, [_Z4sradfiilPiS_S_S_PfS0_S0_S0_fS0_S0__param_3];
ld.param.u64 %rd1, [_Z4sradfiilPiS_S_S_PfS0_S0_S0_fS0_S0__param_4];
ld.param.u64 %rd2, [_Z4sradfiilPiS_S_S_PfS0_S0_S0_fS0_S0__param_5];
ld.param.u64 %rd3, [_Z4sradfiilPiS_S_S_PfS0_S0_S0_fS0_S0__param_6];
ld.param.u64 %rd4, [_Z4sradfiilPiS_S_S_PfS0_S0_S0_fS0_S0__param_7];
ld.param.u64 %rd5, [_Z4sradfiilPiS_S_S_PfS0_S0_S0_fS0_S0__param_8];
ld.param.u64 %rd6, [_Z4sradfiilPiS_S_S_PfS0_S0_S0_fS0_S0__param_9];
ld.param.u64 %rd7, [_Z4sradfiilPiS_S_S_PfS0_S0_S0_fS0_S0__param_10];
ld.param.u64 %rd8, [_Z4sradfiilPiS_S_S_PfS0_S0_S0_fS0_S0__param_11];
ld.param.f32 %f8, [_Z4sradfiilPiS_S_S_PfS0_S0_S0_fS0_S0__param_12];
ld.param.u64 %rd9, [_Z4sradfiilPiS_S_S_PfS0_S0_S0_fS0_S0__param_13];
ld.param.u64 %rd10, [_Z4sradfiilPiS_S_S_PfS0_S0_S0_fS0_S0__param_14];
mov.u32 %r3, %ctaid.x;
shl.b32 %r4, %r3, 9;
mov.u32 %r5, %tid.x;
add.s32 %r1, %r4, %r5;
cvt.s64.s32	%rd12, %r1;
setp.ge.s64	%p1, %rd12, %rd11;
@%p1 bra BB3_4;

add.s32 %r6, %r1, 1;
rem.s32 %r7, %r6, %r2;
setp.eq.s32	%p2, %r7, 0;
selp.b32	%r8, -1, 0, %p2;
div.s32 %r9, %r6, %r2;
add.s32 %r10, %r8, %r9;
selp.b32	%r11, %r2, %r7, %p2;
add.s32 %r12, %r11, -1;
cvta.to.global.u64 %rd13, %rd1;
cvta.to.global.u64 %rd14, %rd10;
mul.wide.s32 %rd15, %r1, 4;
add.s64 %rd16, %rd14, %rd15;
mul.wide.s32 %rd17, %r12, 4;
add.s64 %rd18, %rd13, %rd17;
mul.lo.s32 %r17, %r10, %r2;
ld.global.u32 %r18, [%rd18];
add.s32 %r19, %r18, %r17;
mul.wide.s32 %rd19, %r19, 4;
add.s64 %rd20, %rd14, %rd19;
ld.global.f32 %f10, [%rd20];
ld.global.f32 %f11, [%rd16];
sub.f32 %f1, %f10, %f11;
cvta.to.global.u64 %rd21, %rd2;
add.s64 %rd22, %rd21, %rd17;
ld.global.u32 %r20, [%rd22];
add.s32 %r21, %r20, %r17;
mul.wide.s32 %rd23, %r21, 4;
add.s64 %rd24, %rd14, %rd23;
ld.global.f32 %f12, [%rd24];
sub.f32 %f2, %f12, %f11;
cvta.to.global.u64 %rd25, %rd4;
mul.wide.s32 %rd26, %r10, 4;
add.s64 %rd27, %rd25, %rd26;
ld.global.u32 %r22, [%rd27];
mad.lo.s32 %r23, %r22, %r2, %r12;
mul.wide.s32 %rd28, %r23, 4;
add.s64 %rd29, %rd14, %rd28;
ld.global.f32 %f13, [%rd29];
sub.f32 %f3, %f13, %f11;
cvta.to.global.u64 %rd30, %rd3;
add.s64 %rd31, %rd30, %rd26;
ld.global.u32 %r24, [%rd31];
mad.lo.s32 %r25, %r24, %r2, %r12;
mul.wide.s32 %rd32, %r25, 4;
add.s64 %rd33, %rd14, %rd32;
ld.global.f32 %f14, [%rd33];
sub.f32 %f4, %f14, %f11;
mul.f32 %f15, %f2, %f2;
fma.rn.f32 %f16, %f1, %f1, %f15;
fma.rn.f32 %f17, %f3, %f3, %f16;
fma.rn.f32 %f18, %f4, %f4, %f17;
mul.f32 %f19, %f11, %f11;
div.rn.f32 %f20, %f18, %f19;
add.f32 %f21, %f1, %f2;
add.f32 %f22, %f21, %f3;
add.f32 %f23, %f22, %f4;
div.rn.f32 %f24, %f23, %f11;
cvt.f64.f32	%fd1, %f20;
mul.f32 %f25, %f24, %f24;
cvt.f64.f32	%fd2, %f25;
mul.f64 %fd3, %fd2, 0dBFB0000000000000;
fma.rn.f64 %fd4, %fd1, 0d3FE0000000000000, %fd3;
cvt.rn.f32.f64	%f26, %fd4;
cvt.f64.f32	%fd5, %f24;
fma.rn.f64 %fd6, %fd5, 0d3FD0000000000000, 0d3FF0000000000000;
cvt.rn.f32.f64	%f27, %fd6;
mul.f32 %f28, %f27, %f27;
div.rn.f32 %f29, %f26, %f28;
sub.f32 %f30, %f29, %f8;
add.f32 %f31, %f8, 0f3F800000;
mul.f32 %f32, %f31, %f8;
div.rn.f32 %f33, %f30, %f32;
cvt.f64.f32	%fd7, %f33;
add.f64 %fd8, %fd7, 0d3FF0000000000000;
rcp.rn.f64 %fd9, %fd8;
cvt.rn.f32.f64	%f5, %fd9;
setp.lt.f32	%p3, %f5, 0f00000000;
mov.f32 %f34, 0f00000000;
@%p3 bra BB3_3;

setp.gt.f32	%p4, %f5, 0f3F800000;
selp.f32	%f34, 0f3F800000, %f5, %p4;

BB3_3:
cvta.to.global.u64 %rd34, %rd5;
add.s64 %rd36, %rd34, %rd15;
st.global.f32 [%rd36], %f1;
cvta.to.global.u64 %rd37, %rd6;
add.s64 %rd38, %rd37, %rd15;
st.global.f32 [%rd38], %f2;
cvta.to.global.u64 %rd39, %rd8;
add.s64 %rd40, %rd39, %rd15;
st.global.f32 [%rd40], %f3;
cvta.to.global.u64 %rd41, %rd7;
add.s64 %rd42, %rd41, %rd15;
st.global.f32 [%rd42], %f4;
cvta.to.global.u64 %rd43, %rd9;
add.s64 %rd44, %rd43, %rd15;
st.global.f32 [%rd44], %f34;

BB3_4:
ret;
}


.visible .entry _Z5srad2fiilPiS_S_S_PfS0_S0_S0_S0_S0_(
.param .f32 _Z5srad2fiilPiS_S_S_PfS0_S0_S0_S0_S0__param_0,
.param .u32 _Z5srad2fiilPiS_S_S_PfS0_S0_S0_S0_S0__param_1,
.param .u32 _Z5srad2fiilPiS_S_S_PfS0_S0_S0_S0_S0__param_2,
.param .u64 _Z5srad2fiilPiS_S_S_PfS0_S0_S0_S0_S0__param_3,
.param .u64 _Z5srad2fiilPiS_S_S_PfS0_S0_S0_S0_S0__param_4,
.param .u64 _Z5srad2fiilPiS_S_S_PfS0_S0_S0_S0_S0__param_5,
.param .u64 _Z5srad2fiilPiS_S_S_PfS0_S0_S0_S0_S0__param_6,
.param .u64 _Z5srad2fiilPiS_S_S_PfS0_S0_S0_S0_S0__param_7,
.param .u64 _Z5srad2fiilPiS_S_S_PfS0_S0_S0_S0_S0__param_8,
.param .u64 _Z5srad2fiilPiS_S_S_PfS0_S0_S0_S0_S0__param_9,
.param .u64 _Z5srad2fiilPiS_S_S_PfS0_S0_S0_S0_S0__param_10,
.param .u64 _Z5srad2fiilPiS_S_S_PfS0_S0_S0_S0_S0__param_11,
.param .u64 _Z5srad2fiilPiS_S_S_PfS0_S0_S0_S0_S0__param_12,
.param .u64 _Z5srad2fiilPiS_S_S_PfS0_S0_S0_S0_S0__param_13
)
{
.reg .pred %p<3>;
.reg .f32 %f<15>;
.reg .b32 %r<17>;
.reg .f64 %fd<6>;
.reg .b64 %rd<34>;


ld.param.f32 %f1, [_Z5srad2fiilPiS_S_S_PfS0_S0_S0_S0_S0__param_0];
ld.param.u32 %r2, [_Z5srad2fiilPiS_S_S_PfS0_S0_S0_S0_S0__param_1];
ld.param.u64 %rd9, [_Z5srad2fiilPiS_S_S_PfS0_S0_S0_S0_S0__param_3];
ld.param.u64 %rd1, [_Z5srad2fiilPiS_S_S_PfS0_S0_S0_S0_S0__param_5];
ld.param.u64 %rd2, [_Z5srad2fiilPiS_S_S_PfS0_S0_S0_S0_S0__param_6];
ld.param.u64 %rd3, [_Z5srad2fiilPiS_S_S_PfS0_S0_S0_S0_S0__param_8];
ld.param.u64 %rd4, [_Z5srad2fiilPiS_S_S_PfS0_S0_S0_S0_S0__param_9];
ld.param.u64 %rd5, [_Z5srad2fiilPiS_S_S_PfS0_S0_S0_S0_S0__param_10];
ld.param.u64 %rd6, [_Z5srad2fiilPiS_S_S_PfS0_S0_S0_S0_S0__param_11];
ld.param.u64 %rd7, [_Z5srad2fiilPiS_S_S_PfS0_S0_S0_S0_S0__param_12];
ld.param.u64 %rd8, [_Z5srad2fiilPiS_S_S_PfS0_S0_S0_S0_S0__param_13];
mov.u32 %r3, %ctaid.x;
shl.b32 %r4, %r3, 9;
mov.u32 %r5, %tid.x;
add.s32 %r1, %r4, %r5;
cvt.s64.s32	%rd10, %r1;
setp.ge.s64	%p1, %rd10, %rd9;
@%p1 bra BB4_2;

cvta.to.global.u64 %rd11, %rd7;
add.s32 %r6, %r1, 1;
rem.s32 %r7, %r6, %r2;
setp.eq.s32	%p2, %r7, 0;
selp.b32	%r8, -1, 0, %p2;
div.s32 %r9, %r6, %r2;
add.s32 %r10, %r8, %r9;
selp.b32	%r11, %r2, %r7, %p2;
add.s32 %r12, %r11, -1;
cvta.to.global.u64 %rd12, %rd8;
cvta.to.global.u64 %rd13, %rd1;
mul.wide.s32 %rd14, %r12, 4;
add.s64 %rd15, %rd13, %rd14;
ld.global.u32 %r13, [%rd15];
mad.lo.s32 %r14, %r10, %r2, %r13;
mul.wide.s32 %rd16, %r14, 4;
add.s64 %rd17, %rd11, %rd16;
cvta.to.global.u64 %rd18, %rd2;
mul.wide.s32 %rd19, %r10, 4;
add.s64 %rd20, %rd18, %rd19;
ld.global.u32 %r15, [%rd20];
mad.lo.s32 %r16, %r15, %r2, %r12;
mul.wide.s32 %rd21, %r16, 4;
add.s64 %rd22, %rd11, %rd21;
cvta.to.global.u64 %rd23, %rd3;
mul.wide.s32 %rd24, %r1, 4;
add.s64 %rd25, %rd23, %rd24;
ld.global.f32 %f2, [%rd25];
add.s64 %rd26, %rd11, %rd24;
ld.global.f32 %f3, [%rd26];
cvta.to.global.u64 %rd27, %rd4;
add.s64 %rd28, %rd27, %rd24;
ld.global.f32 %f4, [%rd28];
ld.global.f32 %f5, [%rd17];
mul.f32 %f6, %f5, %f4;
fma.rn.f32 %f7, %f3, %f2, %f6;
cvta.to.global.u64 %rd29, %rd6;
add.s64 %rd30, %rd29, %rd24;
ld.global.f32 %f8, [%rd30];
fma.rn.f32 %f9, %f3, %f8, %f7;
cvta.to.global.u64 %rd31, %rd5;
add.s64 %rd32, %rd31, %rd24;
ld.global.f32 %f10, [%rd32];
ld.global.f32 %f11, [%rd22];
fma.rn.f32 %f12, %f11, %f10, %f9;
add.s64 %rd33, %rd12, %rd24;
ld.global.f32 %f13, [%rd33];
cvt.f64.f32	%fd1, %f13;
cvt.f64.f32	%fd2, %f1;
mul.f64 %fd3, %fd2, 0d3FD0000000000000;
cvt.f64.f32	%fd4, %f12;
fma.rn.f64 %fd5, %fd3, %fd4, %fd1;
cvt.rn.f32.f64	%f14, %fd5;
st.global.f32 [%rd33], %f14;

BB4_2:
ret;
}


.visible .entry _Z8compresslPf(
.param .u64 _Z8compresslPf_param_0,
.param .u64 _Z8compresslPf_param_1
)
{
.reg .pred %p<5>;
.reg .f32 %f<37>;
.reg .b32 %r<9>;
.reg .b64 %rd<7>;


ld.param.u64 %rd3, [_Z8compresslPf_param_0];
ld.param.u64 %rd2, [_Z8compresslPf_param_1];
mov.u32 %r2, %ctaid.x;
shl.b32 %r3, %r2, 9;
mov.u32 %r4, %tid.x;
add.s32 %r1, %r3, %r4;
cvt.s64.s32	%rd4, %r1;
setp.ge.s64	%p1, %rd4, %rd3;
@%p1 bra BB5_4;

cvta.to.global.u64 %rd5, %rd2;
mul.wide.s32 %rd6, %r1, 4;
add.s64 %rd1, %rd5, %rd6;
ld.global.f32 %f5, [%rd1];
setp.lt.f32	%p2, %f5, 0f00800000;
mul.f32 %f6, %f5, 0f4B000000;
selp.f32	%f1, %f6, %f5, %p2;
selp.f32	%f7, 0fC1B80000, 0f00000000, %p2;
mov.b32 %r5, %f1;
add.s32 %r6, %r5, -1059760811;
and.b32 %r7, %r6, -8388608;
sub.s32 %r8, %r5, %r7;
mov.b32 %f8, %r8;
cvt.rn.f32.s32	%f9, %r7;
mov.f32 %f10, 0f34000000;
fma.rn.f32 %f11, %f9, %f10, %f7;
add.f32 %f12, %f8, 0fBF800000;
mov.f32 %f13, 0f3E1039F6;
mov.f32 %f14, 0fBE055027;
fma.rn.f32 %f15, %f14, %f12, %f13;
mov.f32 %f16, 0fBDF8CDCC;
fma.rn.f32 %f17, %f15, %f12, %f16;
mov.f32 %f18, 0f3E0F2955;
fma.rn.f32 %f19, %f17, %f12, %f18;
mov.f32 %f20, 0fBE2AD8B9;
fma.rn.f32 %f21, %f19, %f12, %f20;
mov.f32 %f22, 0f3E4CED0B;
fma.rn.f32 %f23, %f21, %f12, %f22;
mov.f32 %f24, 0fBE7FFF22;
fma.rn.f32 %f25, %f23, %f12, %f24;
mov.f32 %f26, 0f3EAAAA78;
fma.rn.f32 %f27, %f25, %f12, %f26;
mov.f32 %f28, 0fBF000000;
fma.rn.f32 %f29, %f27, %f12, %f28;
mul.f32 %f30, %f12, %f29;
fma.rn.f32 %f31, %f30, %f12, %f12;
mov.f32 %f32, 0f3F317218;
fma.rn.f32 %f36, %f11, %f32, %f31;
setp.lt.u32	%p3, %r5, 2139095040;
@%p3 bra BB5_3;

mov.f32 %f33, 0f7F800000;
fma.rn.f32 %f36, %f1, %f33, %f33;

BB5_3:
mul.f32 %f34, %f36, 0f437F0000;
setp.eq.f32	%p4, %f1, 0f00000000;
selp.f32	%f35, 0fFF800000, %f34, %p4;
st.global.f32 [%rd1], %f35;

BB5_4:
ret;
}




// ===== COMPILED SASS (sm_100) =====

	.target	sm_100

	.elftype	@"ET_EXEC"


//--------------------- .note.nv.tkinfo           --------------------------
	.section	.note.nv.tkinfo,"",@"SHT_NOTE"
	.sectionflags	@"SHF_NOTE_NV_TKINFO"
	.tkinfo
        /*0018*/ 	.word	0x00000002
        /*0030*/ 	.string	""
        /*0030*/ 	.string	"ptxas"
        /*0030*/ 	.string	"Cuda compilation tools, release 13.0, V13.0.88"
        /*0030*/ 	.string	"Build cuda_13.0.r13.0/compiler.36424714_0"
        /*0030*/ 	.string	"-arch sm_100 "



//--------------------- .note.nv.cuinfo           --------------------------
	.section	.note.nv.cuinfo,"",@"SHT_NOTE"
	.sectionflags	@"SHF_NOTE_NV_CUINFO"
        /*0018*/ 	.short	0x0002
        /*001a*/ 	.short	0x004b
        /*001c*/ 	.short	0x0082
	.zero		2


//--------------------- .nv.info                  --------------------------
	.section	.nv.info,"",@"SHT_CUDA_INFO"
	.align	4


	//----- nvinfo : EIATTR_REGCOUNT
	.align		4
        /*0000*/ 	.byte	0x04, 0x2f
        /*0002*/ 	.short	(.L_1 - .L_0)
	.align		4
.L_0:
        /*0004*/ 	.word	index@(_Z7extractlPf)
        /*0008*/ 	.word	0x0000000e


	//----- nvinfo : EIATTR_FRAME_SIZE
	.align		4
.L_1:
        /*000c*/ 	.byte	0x04, 0x11
        /*000e*/ 	.short	(.L_3 - .L_2)
	.align		4
.L_2:
        /*0010*/ 	.word	index@($__internal_2_$__cuda_sm3x_div_rn_noftz_f32_slowpath)
        /*0014*/ 	.word	0x00000000


	//----- nvinfo : EIATTR_FRAME_SIZE
	.align		4
.L_3:
        /*0018*/ 	.byte	0x04, 0x11
        /*001a*/ 	.short	(.L_5 - .L_4)
	.align		4
.L_4:
        /*001c*/ 	.word	index@(_Z7extractlPf)
        /*0020*/ 	.word	0x00000000


	//----- nvinfo : EIATTR_REGCOUNT
	.align		4
.L_5:
        /*0024*/ 	.byte	0x04, 0x2f
        /*0026*/ 	.short	(.L_7 - .L_6)
	.align		4
.L_6:
        /*0028*/ 	.word	index@(_Z7preparelPfS_S_)
        /*002c*/ 	.word	0x0000000e


	//----- nvinfo : EIATTR_FRAME_SIZE
	.align		4
.L_7:
        /*0030*/ 	.byte	0x04, 0x11
        /*0032*/ 	.short	(.L_9 - .L_8)
	.align		4
.L_8:
        /*0034*/ 	.word	index@(_Z7preparelPfS_S_)
        /*0038*/ 	.word	0x00000000


	//----- nvinfo : EIATTR_REGCOUNT
	.align		4
.L_9:
        /*003c*/ 	.byte	0x04, 0x2f
        /*003e*/ 	.short	(.L_11 - .L_10)
	.align		4
.L_10:
        /*0040*/ 	.word	index@(_Z6reduceliiPfS_)
        /*0044*/ 	.word	0x00000020


	//----- nvinfo : EIATTR_FRAME_SIZE
	.align		4
.L_11:
        /*0048*/ 	.byte	0x04, 0x11
        /*004a*/ 	.short	(.L_13 - .L_12)
	.align		4
.L_12:
        /*004c*/ 	.word	index@(_Z6reduceliiPfS_)
        /*0050*/ 	.word	0x00000000


	//----- nvinfo : EIATTR_REGCOUNT
	.align		4
.L_13:
        /*0054*/ 	.byte	0x04, 0x2f
        /*0056*/ 	.short	(.L_15 - .L_14)
	.align		4
.L_14:
        /*0058*/ 	.word	index@(_Z4sradfiilPiS_S_S_PfS0_S0_S0_fS0_S0_)
        /*005c*/ 	.word	0x00000018


	//----- nvinfo : EIATTR_FRAME_SIZE
	.align		4
.L_15:
        /*0060*/ 	.byte	0x04, 0x11
        /*0062*/ 	.short	(.L_17 - .L_16)
	.align		4
.L_16:
        /*0064*/ 	.word	index@($__internal_1_$__cuda_sm3x_div_rn_noftz_f32_slowpath)
        /*0068*/ 	.word	0x00000000


	//----- nvinfo : EIATTR_FRAME_SIZE
	.align		4
.L_17:
        /*006c*/ 	.byte	0x04, 0x11
        /*006e*/ 	.short	(.L_19 - .L_18)
	.align		4
.L_18:
        /*0070*/ 	.word	index@($__internal_0_$__cuda_sm20_dblrcp_rn_slowpath_v3)
        /*0074*/ 	.word	0x00000000


	//----- nvinfo : EIATTR_FRAME_SIZE
	.align		4
.L_19:
        /*0078*/ 	.byte	0x04, 0x11
        /*007a*/ 	.short	(.L_21 - .L_20)
	.align		4
.L_20:
        /*007c*/ 	.word	index@(_Z4sradfiilPiS_S_S_PfS0_S0_S0_fS0_S0_)
        /*0080*/ 	.word	0x00000000


	//----- nvinfo : EIATTR_REGCOUNT
	.align		4
.L_21:
        /*0084*/ 	.byte	0x04, 0x2f
        /*0086*/ 	.short	(.L_23 - .L_22)
	.align		4
.L_22:
        /*0088*/ 	.word	index@(_Z5srad2fiilPiS_S_S_PfS0_S0_S0_S0_S0_)
        /*008c*/ 	.word	0x0000001a


	//----- nvinfo : EIATTR_FRAME_SIZE
	.align		4
.L_23:
        /*0090*/ 	.byte	0x04, 0x11
        /*0092*/ 	.short	(.L_25 - .L_24)
	.align		4
.L_24:
        /*0094*/ 	.word	index@(_Z5srad2fiilPiS_S_S_PfS0_S0_S0_S0_S0_)
        /*0098*/ 	.word	0x00000000


	//----- nvinfo : EIATTR_REGCOUNT
	.align		4
.L_25:
        /*009c*/ 	.byte	0x04, 0x2f
        /*009e*/ 	.short	(.L_27 - .L_26)
	.align		4
.L_26:
        /*00a0*/ 	.word	index@(_Z8compresslPf)
        /*00a4*/ 	.word	0x0000000a


	//----- nvinfo : EIATTR_FRAME_SIZE
	.align		4
.L_27:
        /*00a8*/ 	.byte	0x04, 0x11
        /*00aa*/ 	.short	(.L_29 - .L_28)
	.align		4
.L_28:
        /*00ac*/ 	.word	index@(_Z8compresslPf)
        /*00b0*/ 	.word	0x00000000


	//----- nvinfo : EIATTR_MIN_STACK_SIZE
	.align		4
.L_29:
        /*00b4*/ 	.byte	0x04, 0x12
        /*00b6*/ 	.short	(.L_31 - .L_30)
	.align		4
.L_30:
        /*00b8*/ 	.word	index@(_Z8compresslPf)
        /*00bc*/ 	.word	0x00000000


	//----- nvinfo : EIATTR_MIN_STACK_SIZE
	.align		4
.L_31:
        /*00c0*/ 	.byte	0x04, 0x12
        /*00c2*/ 	.short	(.L_33 - .L_32)
	.align		4
.L_32:
        /*00c4*/ 	.word	index@(_Z5srad2fiilPiS_S_S_PfS0_S0_S0_S0_S0_)
        /*00c8*/ 	.word	0x00000000


	//----- nvinfo : EIATTR_MIN_STACK_SIZE
	.align		4
.L_33:
        /*00cc*/ 	.byte	0x04, 0x12
        /*00ce*/ 	.short	(.L_35 - .L_34)
	.align		4
.L_34:
        /*00d0*/ 	.word	index@(_Z4sradfiilPiS_S_S_PfS0_S0_S0_fS0_S0_)
        /*00d4*/ 	.word	0x00000000


	//----- nvinfo : EIATTR_MIN_STACK_SIZE
	.align		4
.L_35:
        /*00d8*/ 	.byte	0x04, 0x12
        /*00da*/ 	.short	(.L_37 - .L_36)
	.align		4
.L_36:
        /*00dc*/ 	.word	index@(_Z6reduceliiPfS_)
        /*00e0*/ 	.word	0x00000000


	//----- nvinfo : EIATTR_MIN_STACK_SIZE
	.align		4
.L_37:
        /*00e4*/ 	.byte	0x04, 0x12
        /*00e6*/ 	.short	(.L_39 - .L_38)
	.align		4
.L_38:
        /*00e8*/ 	.word	index@(_Z7preparelPfS_S_)
        /*00ec*/ 	.word	0x00000000


	//----- nvinfo : EIATTR_MIN_STACK_SIZE
	.align		4
.L_39:
        /*00f0*/ 	.byte	0x04, 0x12
        /*00f2*/ 	.short	(.L_41 - .L_40)
	.align		4
.L_40:
        /*00f4*/ 	.word	index@(_Z7extractlPf)
        /*00f8*/ 	.word	0x00000000
.L_41:


//--------------------- .nv.compat                --------------------------
	.section	.nv.compat,"",@"SHT_CUDA_COMPAT_INFO"
	.align	4
        /*0000*/ 	.byte	0x02, 0x09, 0x00, 0x00, 0x02, 0x02, 0x01, 0x00, 0x02, 0x05, 0x05, 0x00, 0x03, 0x07, 0x01, 0x01
        /*0010*/ 	.byte	0x02, 0x03, 0x00, 0x00, 0x02, 0x06, 0x01, 0x00, 0x04, 0x0b, 0x08, 0x00, 0x01, 0x00, 0x00, 0x00
        /*0020*/ 	.byte	0x00, 0x00, 0x00, 0x00


//--------------------- .nv.info._Z8compresslPf   --------------------------
	.section	.nv.info._Z8compresslPf,"",@"SHT_CUDA_INFO"
	.sectionflags	@""
	.align	4


	//----- nvinfo : EIATTR_CUDA_API_VERSION
	.align		4
        /*0000*/ 	.byte	0x04, 0x37
        /*0002*/ 	.short	(.L_43 - .L_42)
.L_42:
        /*0004*/ 	.word	0x00000082


	//----- nvinfo : EIATTR_KPARAM_INFO
	.align		4
.L_43:
        /*0008*/ 	.byte	0x04, 0x17
        /*000a*/ 	.short	(.L_45 - .L_44)
.L_44:
        /*000c*/ 	.word	0x00000000
        /*0010*/ 	.short	0x0001
        /*0012*/ 	.short	0x0008
        /*0014*/ 	.byte	0x00, 0xf0, 0x21, 0x00


	//----- nvinfo : EIATTR_KPARAM_INFO
	.align		4
.L_45:
        /*0018*/ 	.byte	0x04, 0x17
        /*001a*/ 	.short	(.L_47 - .L_46)
.L_46:
        /*001c*/ 	.word	0x00000000
        /*0020*/ 	.short	0x0000
        /*0022*/ 	.short	0x0000
        /*0024*/ 	.byte	0x00, 0xf0, 0x21, 0x00


	//----- nvinfo : EIATTR_SPARSE_MMA_MASK
	.align		4
.L_47:
        /*0028*/ 	.byte	0x03, 0x50
        /*002a*/ 	.short	0x0000


	//----- nvinfo : EIATTR_MAXREG_COUNT
	.align		4
        /*002c*/ 	.byte	0x03, 0x1b
        /*002e*/ 	.short	0x00ff


	//----- nvinfo : EIATTR_MERCURY_ISA_VERSION
	.align		4
        /*0030*/ 	.byte	0x03, 0x5f
        /*0032*/ 	.short	0x0101


	//----- nvinfo : EIATTR_VRC_CTA_INIT_COUNT
	.align		4
        /*0034*/ 	.byte	0x02, 0x4a
	.zero		1
	.zero		1


	//----- nvinfo : EIATTR_EXIT_INSTR_OFFSETS
	.align		4
        /*0038*/ 	.byte	0x04, 0x1c
        /*003a*/ 	.short	(.L_49 - .L_48)


	//   ....[0]....
.L_48:
        /*003c*/ 	.word	0x00000080


	//   ....[1]....
        /*0040*/ 	.word	0x00000290


	//----- nvinfo : EIATTR_CBANK_PARAM_SIZE
	.align		4
.L_49:
        /*0044*/ 	.byte	0x03, 0x19
        /*0046*/ 	.short	0x0010


	//----- nvinfo : EIATTR_PARAM_CBANK
	.align		4
        /*0048*/ 	.byte	0x04, 0x0a
        /*004a*/ 	.short	(.L_51 - .L_50)
	.align		4
.L_50:
        /*004c*/ 	.word	index@(.nv.constant0._Z8compresslPf)
        /*0050*/ 	.short	0x0380
        /*0052*/ 	.short	0x0010


	//----- nvinfo : EIATTR_SW_WAR
	.align		4
.L_51:
        /*0054*/ 	.byte	0x04, 0x36
        /*0056*/ 	.short	(.L_53 - .L_52)
.L_52:
        /*0058*/ 	.word	0x00000008
.L_53:


//--------------------- .nv.info._Z5srad2fiilPiS_S_S_PfS0_S0_S0_S0_S0_ --------------------------
	.section	.nv.info._Z5srad2fiilPiS_S_S_PfS0_S0_S0_S0_S0_,"",@"SHT_CUDA_INFO"
	.sectionflags	@""
	.align	4


	//----- nvinfo : EIATTR_CUDA_API_VERSION
	.align		4
        /*0000*/ 	.byte	0x04, 0x37
        /*0002*/ 	.short	(.L_55 - .L_54)
.L_54:
        /*0004*/ 	.word	0x00000082


	//----- nvinfo : EIATTR_KPARAM_INFO
	.align		4
.L_55:
        /*0008*/ 	.byte	0x04, 0x17
        /*000a*/ 	.short	(.L_57 - .L_56)
.L_56:
        /*000c*/ 	.word	0x00000000
        /*0010*/ 	.short	0x000d
        /*0012*/ 	.short	0x0060
        /*0014*/ 	.byte	0x00, 0xf0, 0x21, 0x00


	//----- nvinfo : EIATTR_KPARAM_INFO
	.align		4
.L_57:
        /*0018*/ 	.byte	0x04, 0x17
        /*001a*/ 	.short	(.L_59 - .L_58)
.L_58:
        /*001c*/ 	.word	0x00000000
        /*0020*/ 	.short	0x000c
        /*0022*/ 	.short	0x0058
        /*0024*/ 	.byte	0x00, 0xf0, 0x21, 0x00


	//----- nvinfo : EIATTR_KPARAM_INFO
	.align		4
.L_59:
        /*0028*/ 	.byte	0x04, 0x17
        /*002a*/ 	.short	(.L_61 - .L_60)
.L_60:
        /*002c*/ 	.word	0x00000000
        /*0030*/ 	.short	0x000b
        /*0032*/ 	.short	0x0050
        /*0034*/ 	.byte	0x00, 0xf0, 0x21, 0x00


	//----- nvinfo : EIATTR_KPARAM_INFO
	.align		4
.L_61:
        /*0038*/ 	.byte	0x04, 0x17
        /*003a*/ 	.short	(.L_63 - .L_62)
.L_62:
        /*003c*/ 	.word	0x00000000
        /*0040*/ 	.short	0x000a
        /*0042*/ 	.short	0x0048
        /*0044*/ 	.byte	0x00, 0xf0, 0x21, 0x00


	//----- nvinfo : EIATTR_KPARAM_INFO
	.align		4
.L_63:
        /*0048*/ 	.byte	0x04, 0x17
        /*004a*/ 	.short	(.L_65 - .L_64)
.L_64:
        /*004c*/ 	.word	0x00000000
        /*0050*/ 	.short	0x0009
        /*0052*/ 	.short	0x0040
        /*0054*/ 	.byte	0x00, 0xf0, 0x21, 0x00


	//----- nvinfo : EIATTR_KPARAM_INFO
	.align		4
.L_65:
        /*0058*/ 	.byte	0x04, 0x17
        /*005a*/ 	.short	(.L_67 - .L_66)
.L_66:
        /*005c*/ 	.word	0x00000000
        /*0060*/ 	.short	0x0008
        /*0062*/ 	.short	0x0038
        /*0064*/ 	.byte	0x00, 0xf0, 0x21, 0x00


	//----- nvinfo : EIATTR_KPARAM_INFO
	.align		4
.L_67:
        /*0068*/ 	.byte	0x04, 0x17
        /*006a*/ 	.short	(.L_69 - .L_68)
.L_68:
        /*006c*/ 	.word	0x00000000
        /*0070*/ 	.short	0x0007
        /*0072*/ 	.short	0x0030
        /*0074*/ 	.byte	0x00, 0xf0, 0x21, 0x00


	//----- nvinfo : EIATTR_KPARAM_INFO
	.align		4
.L_69:
        /*0078*/ 	.byte	0x04, 0x17
        /*007a*/ 	.short	(.L_71 - .L_70)
.L_70:
        /*007c*/ 	.word	0x00000000
        /*0080*/ 	.short	0x0006
        /*0082*/ 	.short	0x0028
        /*0084*/ 	.byte	0x00, 0xf0, 0x21, 0x00


	//----- nvinfo : EIATTR_KPARAM_INFO
	.align		4
.L_71:
        /*0088*/ 	.byte	0x04, 0x17
        /*008a*/ 	.short	(.L_73 - .L_72)
.L_72:
        /*008c*/ 	.word	0x00000000
        /*0090*/ 	.short	0x0005
        /*0092*/ 	.short	0x0020
        /*0094*/ 	.byte	0x00, 0xf0, 0x21, 0x00


	//----- nvinfo : EIATTR_KPARAM_INFO
	.align		4
.L_73:
        /*0098*/ 	.byte	0x04, 0x17
        /*009a*/ 	.short	(.L_75 - .L_74)
.L_74:
        /*009c*/ 	.word	0x00000000
        /*00a0*/ 	.short	0x0004
        /*00a2*/ 	.short	0x0018
        /*00a4*/ 	.byte	0x00, 0xf0, 0x21, 0x00


	//----- nvinfo : EIATTR_KPARAM_INFO
	.align		4
.L_75:
        /*00a8*/ 	.byte	0x04, 0x17
        /*00aa*/ 	.short	(.L_77 - .L_76)
.L_76:
        /*00ac*/ 	.word	0x00000000
        /*00b0*/ 	.short	0x0003
        /*00b2*/ 	.short	0x0010
        /*00b4*/ 	.byte	0x00, 0xf0, 0x21, 0x00


	//----- nvinfo : EIATTR_KPARAM_INFO
	.align		4
.L_77:
        /*00b8*/ 	.byte	0x04, 0x17
        /*00ba*/ 	.short	(.L_79 - .L_78)
.L_78:
        /*00bc*/ 	.word	0x00000000
        /*00c0*/ 	.short	0x0002
        /*00c2*/ 	.short	0x0008
        /*00c4*/ 	.byte	0x00, 0xf0, 0x11, 0x00


	//----- nvinfo : EIATTR_KPARAM_INFO
	.align		4
.L_79:
        /*00c8*/ 	.byte	0x04, 0x17
        /*00ca*/ 	.short	(.L_81 - .L_80)
.L_80:
        /*00cc*/ 	.word	0x00000000
        /*00d0*/ 	.short	0x0001
        /*00d2*/ 	.short	0x0004
        /*00d4*/ 	.byte	0x00, 0xf0, 0x11, 0x00


	//----- nvinfo : EIATTR_KPARAM_INFO
	.align		4
.L_81:
        /*00d8*/ 	.byte	0x04, 0x17
        /*00da*/ 	.short	(.L_83 - .L_82)
.L_82:
        /*00dc*/ 	.word	0x00000000
        /*00e0*/ 	.short	0x0000
        /*00e2*/ 	.short	0x0000
        /*00e4*/ 	.byte	0x00, 0xf0, 0x11, 0x00


	//----- nvinfo : EIATTR_SPARSE_MMA_MASK
	.align		4
.L_83:
        /*00e8*/ 	.byte	0x03, 0x50
        /*00ea*/ 	.short	0x0000


	//----- nvinfo : EIATTR_MAXREG_COUNT
	.align		4
        /*00ec*/ 	.byte	0x03, 0x1b
        /*00ee*/ 	.short	0x00ff


	//----- nvinfo : EIATTR_MERCURY_ISA_VERSION
	.align		4
        /*00f0*/ 	.byte	0x03, 0x5f
        /*00f2*/ 	.short	0x0101


	//----- nvinfo : EIATTR_VRC_CTA_INIT_COUNT
	.align		4
        /*00f4*/ 	.byte	0x02, 0x4a
	.zero		1
	.zero		1


	//----- nvinfo : EIATTR_EXIT_INSTR_OFFSETS
	.align		4
        /*00f8*/ 	.byte	0x04, 0x1c
        /*00fa*/ 	.short	(.L_85 - .L_84)


	//   ....[0]....
.L_84:
        /*00fc*/ 	.word	0x00000080


	//   ....[1]....
        /*0100*/ 	.word	0x00000590


	//----- nvinfo : EIATTR_CBANK_PARAM_SIZE
	.align		4
.L_85:
        /*0104*/ 	.byte	0x03, 0x19
        /*0106*/ 	.short	0x0068


	//----- nvinfo : EIATTR_PARAM_CBANK
	.align		4
        /*0108*/ 	.byte	0x04, 0x0a
        /*010a*/ 	.short	(.L_87 - .L_86)
	.align		4
.L_86:
        /*010c*/ 	.word	index@(.nv.constant0._Z5srad2fiilPiS_S_S_PfS0_S0_S0_S0_S0_)
        /*0110*/ 	.short	0x0380
        /*0112*/ 	.short	0x0068


	//----- nvinfo : EIATTR_SW_WAR
	.align		4
.L_87:
        /*0114*/ 	.byte	0x04, 0x36
        /*0116*/ 	.short	(.L_89 - .L_88)
.L_88:
        /*0118*/ 	.word	0x00000008
.L_89:


//--------------------- .nv.info._Z4sradfiilPiS_S_S_PfS0_S0_S0_fS0_S0_ --------------------------
	.section	.nv.info._Z4sradfiilPiS_S_S_PfS0_S0_S0_fS0_S0_,"",@"SHT_CUDA_INFO"
	.sectionflags	@""
	.align	4


	//----- nvinfo : EIATTR_CUDA_API_VERSION
	.align		4
        /*0000*/ 	.byte	0x04, 0x37
        /*0002*/ 	.short	(.L_91 - .L_90)
.L_90:
        /*0004*/ 	.word	0x00000082


	//----- nvinfo : EIATTR_KPARAM_INFO
	.align		4
.L_91:
        /*0008*/ 	.byte	0x04, 0x17
        /*000a*/ 	.short	(.L_93 - .L_92)
.L_92:
        /*000c*/ 	.word	0x00000000
        /*0010*/ 	.short	0x000e
        /*0012*/ 	.short	0x0068
        /*0014*/ 	.byte	0x00, 0xf0, 0x21, 0x00


	//----- nvinfo : EIATTR_KPARAM_INFO
	.align		4
.L_93:
        /*0018*/ 	.byte	0x04, 0x17
        /*001a*/ 	.short	(.L_95 - .L_94)
.L_94:
        /*001c*/ 	.word	0x00000000
        /*0020*/ 	.short	0x000d
        /*0022*/ 	.short	0x0060
        /*0024*/ 	.byte	0x00, 0xf0, 0x21, 0x00


	//----- nvinfo : EIATTR_KPARAM_INFO
	.align		4
.L_95:
        /*0028*/ 	.byte	0x04, 0x17
        /*002a*/ 	.short	(.L_97 - .L_96)
.L_96:
        /*002c*/ 	.word	0x00000000
        /*0030*/ 	.short	0x000c
        /*0032*/ 	.short	0x0058
        /*0034*/ 	.byte	0x00, 0xf0, 0x11, 0x00


	//----- nvinfo : EIATTR_KPARAM_INFO
	.align		4
.L_97:
        /*0038*/ 	.byte	0x04, 0x17
        /*003a*/ 	.short	(.L_99 - .L_98)
.L_98:
        /*003c*/ 	.word	0x00000000
        /*0040*/ 	.short	0x000b
        /*0042*/ 	.short	0x0050
        /*0044*/ 	.byte	0x00, 0xf0, 0x21, 0x00


	//----- nvinfo : EIATTR_KPARAM_INFO
	.align		4
.L_99:
        /*0048*/ 	.byte	0x04, 0x17
        /*004a*/ 	.short	(.L_101 - .L_100)
.L_100:
        /*004c*/ 	.word	0x00000000
        /*0050*/ 	.short	0x000a
        /*0052*/ 	.short	0x0048
        /*0054*/ 	.byte	0x00, 0xf0, 0x21, 0x00


	//----- nvinfo : EIATTR_KPARAM_INFO
	.align		4
.L_101:
        /*0058*/ 	.byte	0x04, 0x17
        /*005a*/ 	.short	(.L_103 - .L_102)
.L_102:
        /*005c*/ 	.word	0x00000000
        /*0060*/ 	.short	0x0009
        /*0062*/ 	.short	0x0040
        /*0064*/ 	.byte	0x00, 0xf0, 0x21, 0x00


	//----- nvinfo : EIATTR_KPARAM_INFO
	.align		4
.L_103:
        /*0068*/ 	.byte	0x04, 0x17
        /*006a*/ 	.short	(.L_105 - .L_104)
.L_104:
        /*006c*/ 	.word	0x00000000
        /*0070*/ 	.short	0x0008
        /*0072*/ 	.short	0x0038
        /*0074*/ 	.byte	0x00, 0xf0, 0x21, 0x00


	//----- nvinfo : EIATTR_KPARAM_INFO
	.align		4
.L_105:
        /*0078*/ 	.byte	0x04, 0x17
        /*007a*/ 	.short	(.L_107 - .L_106)
.L_106:
        /*007c*/ 	.word	0x00000000
        /*0080*/ 	.short	0x0007
        /*0082*/ 	.short	0x0030
        /*0084*/ 	.byte	0x00, 0xf0, 0x21, 0x00


	//----- nvinfo : EIATTR_KPARAM_INFO
	.align		4
.L_107:
        /*0088*/ 	.byte	0x04, 0x17
        /*008a*/ 	.short	(.L_109 - .L_108)
.L_108:
        /*008c*/ 	.word	0x00000000
        /*0090*/ 	.short	0x0006
        /*0092*/ 	.short	0x0028
        /*0094*/ 	.byte	0x00, 0xf0, 0x21, 0x00


	//----- nvinfo : EIATTR_KPARAM_INFO
	.align		4
.L_109:
        /*0098*/ 	.byte	0x04, 0x17
        /*009a*/ 	.short	(.L_111 - .L_110)
.L_110:
        /*009c*/ 	.word	0x00000000
        /*00a0*/ 	.short	0x0005
        /*00a2*/ 	.short	0x0020
        /*00a4*/ 	.byte	0x00, 0xf0, 0x21, 0x00


	//----- nvinfo : EIATTR_KPARAM_INFO
	.align		4
.L_111:
        /*00a8*/ 	.byte	0x04, 0x17
        /*00aa*/ 	.short	(.L_113 - .L_112)
.L_112:
        /*00ac*/ 	.word	0x00000000
        /*00b0*/ 	.short	0x0004
        /*00b2*/ 	.short	0x0018
        /*00b4*/ 	.byte	0x00, 0xf0, 0x21, 0x00


	//----- nvinfo : EIATTR_KPARAM_INFO
	.align		4
.L_113:
        /*00b8*/ 	.byte	0x04, 0x17
        /*00ba*/ 	.short	(.L_115 - .L_114)
.L_114:
        /*00bc*/ 	.word	0x00000000
        /*00c0*/ 	.short	0x0003
        /*00c2*/ 	.short	0x0010
        /*00c4*/ 	.byte	0x00, 0xf0, 0x21, 0x00


	//----- nvinfo : EIATTR_KPARAM_INFO
	.align		4
.L_115:
        /*00c8*/ 	.byte	0x04, 0x17
        /*00ca*/ 	.short	(.L_117 - .L_116)
.L_116:
        /*00cc*/ 	.word	0x00000000
        /*00d0*/ 	.short	0x0002
        /*00d2*/ 	.short	0x0008
        /*00d4*/ 	.byte	0x00, 0xf0, 0x11, 0x00


	//----- nvinfo : EIATTR_KPARAM_INFO
	.align		4
.L_117:
        /*00d8*/ 	.byte	0x04, 0x17
        /*00da*/ 	.short	(.L_119 - .L_118)
.L_118:
        /*00dc*/ 	.word	0x00000000
        /*00e0*/ 	.short	0x0001
        /*00e2*/ 	.short	0x0004
        /*00e4*/ 	.byte	0x00, 0xf0, 0x11, 0x00


	//----- nvinfo : EIATTR_KPARAM_INFO
	.align		4
.L_119:
        /*00e8*/ 	.byte	0x04, 0x17
        /*00ea*/ 	.short	(.L_121 - .L_120)
.L_120:
        /*00ec*/ 	.word	0x00000000
        /*00f0*/ 	.short	0x0000
        /*00f2*/ 	.short	0x0000
        /*00f4*/ 	.byte	0x00, 0xf0, 0x11, 0x00


	//----- nvinfo : EIATTR_SPARSE_MMA_MASK
	.align		4
.L_121:
        /*00f8*/ 	.byte	0x03, 0x50
        /*00fa*/ 	.short	0x0000


	//----- nvinfo : EIATTR_MAXREG_COUNT
	.align		4
        /*00fc*/ 	.byte	0x03, 0x1b
        /*00fe*/ 	.short	0x00ff


	//----- nvinfo : EIATTR_MERCURY_ISA_VERSION
	.align		4
        /*0100*/ 	.byte	0x03, 0x5f
        /*0102*/ 	.short	0x0101


	//----- nvinfo : EIATTR_VRC_CTA_INIT_COUNT
	.align		4
        /*0104*/ 	.byte	0x02, 0x4a
	.zero		1
	.zero		1


	//----- nvinfo : EIATTR_EXIT_INSTR_OFFSETS
	.align		4
        /*0108*/ 	.byte	0x04, 0x1c
        /*010a*/ 	.short	(.L_123 - .L_122)


	//   ....[0]....
.L_122:
        /*010c*/ 	.word	0x00000080


	//   ....[1]....
        /*0110*/ 	.word	0x00000c00


	//----- nvinfo : EIATTR_CRS_STACK_SIZE
	.align		4
.L_123:
        /*0114*/ 	.byte	0x04, 0x1e
        /*0116*/ 	.short	(.L_125 - .L_124)
.L_124:
        /*0118*/ 	.word	0x00000000


	//----- nvinfo : EIATTR_CBANK_PARAM_SIZE
	.align		4
.L_125:
        /*011c*/ 	.byte	0x03, 0x19
        /*011e*/ 	.short	0x0070


	//----- nvinfo : EIATTR_PARAM_CBANK
	.align		4
        /*0120*/ 	.byte	0x04, 0x0a
        /*0122*/ 	.short	(.L_127 - .L_126)
	.align		4
.L_126:
        /*0124*/ 	.word	index@(.nv.constant0._Z4sradfiilPiS_S_S_PfS0_S0_S0_fS0_S0_)
        /*0128*/ 	.short	0x0380
        /*012a*/ 	.short	0x0070


	//----- nvinfo : EIATTR_SW_WAR
	.align		4
.L_127:
        /*012c*/ 	.byte	0x04, 0x36
        /*012e*/ 	.short	(.L_129 - .L_128)
.L_128:
        /*0130*/ 	.word	0x00000008
.L_129:


//--------------------- .nv.info._Z6reduceliiPfS_ --------------------------
	.section	.nv.info._Z6reduceliiPfS_,"",@"SHT_CUDA_INFO"
	.sectionflags	@""
	.align	4


	//----- nvinfo : EIATTR_CUDA_API_VERSION
	.align		4
        /*0000*/ 	.byte	0x04, 0x37
        /*0002*/ 	.short	(.L_131 - .L_130)
.L_130:
        /*0004*/ 	.word	0x00000082


	//----- nvinfo : EIATTR_KPARAM_INFO
	.align		4
.L_131:
        /*0008*/ 	.byte	0x04, 0x17
        /*000a*/ 	.short	(.L_133 - .L_132)
.L_132:
        /*000c*/ 	.word	0x00000000
        /*0010*/ 	.short	0x0004
        /*0012*/ 	.short	0x0018
        /*0014*/ 	.byte	0x00, 0xf0, 0x21, 0x00


	//----- nvinfo : EIATTR_KPARAM_INFO
	.align		4
.L_133:
        /*0018*/ 	.byte	0x04, 0x17
        /*001a*/ 	.short	(.L_135 - .L_134)
.L_134:
        /*001c*/ 	.word	0x00000000
        /*0020*/ 	.short	0x0003
        /*0022*/ 	.short	0x0010
        /*0024*/ 	.byte	0x00, 0xf0, 0x21, 0x00


	//----- nvinfo : EIATTR_KPARAM_INFO
	.align		4
.L_135:
        /*0028*/ 	.byte	0x04, 0x17
        /*002a*/ 	.short	(.L_137 - .L_136)
.L_136:
        /*002c*/ 	.word	0x00000000
        /*0030*/ 	.short	0x0002
        /*0032*/ 	.short	0x000c
        /*0034*/ 	.byte	0x00, 0xf0, 0x11, 0x00


	//----- nvinfo : EIATTR_KPARAM_INFO
	.align		4
.L_137:
        /*0038*/ 	.byte	0x04, 0x17
        /*003a*/ 	.short	(.L_139 - .L_138)
.L_138:
        /*003c*/ 	.word	0x00000000
        /*0040*/ 	.short	0x0001
        /*0042*/ 	.short	0x0008
        /*0044*/ 	.byte	0x00, 0xf0, 0x11, 0x00


	//----- nvinfo : EIATTR_KPARAM_INFO
	.align		4
.L_139:
        /*0048*/ 	.byte	0x04, 0x17
        /*004a*/ 	.short	(.L_141 - .L_140)
.L_140:
        /*004c*/ 	.word	0x00000000
        /*0050*/ 	.short	0x0000
        /*0052*/ 	.short	0x0000
        /*0054*/ 	.byte	0x00, 0xf0, 0x21, 0x00


	//----- nvinfo : EIATTR_SPARSE_MMA_MASK
	.align		4
.L_141:
        /*0058*/ 	.byte	0x03, 0x50
        /*005a*/ 	.short	0x0000


	//----- nvinfo : EIATTR_MAXREG_COUNT
	.align		4
        /*005c*/ 	.byte	0x03, 0x1b
        /*005e*/ 	.short	0x00ff


	//----- nvinfo : EIATTR_NUM_BARRIERS
	.align		4
        /*0060*/ 	.byte	0x02, 0x4c
        /*0062*/ 	.byte	0x01
	.zero		1


	//----- nvinfo : EIATTR_MERCURY_ISA_VERSION
	.align		4
        /*0064*/ 	.byte	0x03, 0x5f
        /*0066*/ 	.short	0x0101


	//----- nvinfo : EIATTR_VRC_CTA_INIT_COUNT
	.align		4
        /*0068*/ 	.byte	0x02, 0x4a
	.zero		1
	.zero		1


	//----- nvinfo : EIATTR_EXIT_INSTR_OFFSETS
	.align		4
        /*006c*/ 	.byte	0x04, 0x1c
        /*006e*/ 	.short	(.L_143 - .L_142)


	//   ....[0]....
.L_142:
        /*0070*/ 	.word	0x00000dd0


	//   ....[1]....
        /*0074*/ 	.word	0x00000e50


	//   ....[2]....
        /*0078*/ 	.word	0x00001350


	//   ....[3]....
        /*007c*/ 	.word	0x000020b0


	//   ....[4]....
        /*0080*/ 	.word	0x00002c50


	//   ....[5]....
        /*0084*/ 	.word	0x00002cd0


	//----- nvinfo : EIATTR_CRS_STACK_SIZE
	.align		4
.L_143:
        /*0088*/ 	.byte	0x04, 0x1e
        /*008a*/ 	.short	(.L_145 - .L_144)
.L_144:
        /*008c*/ 	.word	0x00000000


	//----- nvinfo : EIATTR_CBANK_PARAM_SIZE
	.align		4
.L_145:
        /*0090*/ 	.byte	0x03, 0x19
        /*0092*/ 	.short	0x0020


	//----- nvinfo : EIATTR_PARAM_CBANK
	.align		4
        /*0094*/ 	.byte	0x04, 0x0a
        /*0096*/ 	.short	(.L_147 - .L_146)
	.align		4
.L_146:
        /*0098*/ 	.word	index@(.nv.constant0._Z6reduceliiPfS_)
        /*009c*/ 	.short	0x0380
        /*009e*/ 	.short	0x0020


	//----- nvinfo : EIATTR_SW_WAR
	.align		4
.L_147:
        /*00a0*/ 	.byte	0x04, 0x36
        /*00a2*/ 	.short	(.L_149 - .L_148)
.L_148:
        /*00a4*/ 	.word	0x00000008
.L_149:


//--------------------- .nv.info._Z7preparelPfS_S_ --------------------------
	.section	.nv.info._Z7preparelPfS_S_,"",@"SHT_CUDA_INFO"
	.sectionflags	@""
	.align	4


	//----- nvinfo : EIATTR_CUDA_API_VERSION
	.align		4
        /*0000*/ 	.byte	0x04, 0x37
        /*0002*/ 	.short	(.L_151 - .L_150)
.L_150:
        /*0004*/ 	.word	0x00000082


	//----- nvinfo : EIATTR_KPARAM_INFO
	.align		4
.L_151:
        /*0008*/ 	.byte	0x04, 0x17
        /*000a*/ 	.short	(.L_153 - .L_152)
.L_152:
        /*000c*/ 	.word	0x00000000
        /*0010*/ 	.short	0x0003
        /*0012*/ 	.short	0x0018
        /*0014*/ 	.byte	0x00, 0xf0, 0x21, 0x00


	//----- nvinfo : EIATTR_KPARAM_INFO
	.align		4
.L_153:
        /*0018*/ 	.byte	0x04, 0x17
        /*001a*/ 	.short	(.L_155 - .L_154)
.L_154:
        /*001c*/ 	.word	0x00000000
        /*0020*/ 	.short	0x0002
        /*0022*/ 	.short	0x0010
        /*0024*/ 	.byte	0x00, 0xf0, 0x21, 0x00


	//----- nvinfo : EIATTR_KPARAM_INFO
	.align		4
.L_155:
        /*0028*/ 	.byte	0x04, 0x17
        /*002a*/ 	.short	(.L_157 - .L_156)
.L_156:
        /*002c*/ 	.word	0x00000000
        /*0030*/ 	.short	0x0001
        /*0032*/ 	.short	0x0008
        /*0034*/ 	.byte	0x00, 0xf0, 0x21, 0x00


	//----- nvinfo : EIATTR_KPARAM_INFO
	.align		4
.L_157:
        /*0038*/ 	.byte	0x04, 0x17
        /*003a*/ 	.short	(.L_159 - .L_158)
.L_158:
        /*003c*/ 	.word	0x00000000
        /*0040*/ 	.short	0x0000
        /*0042*/ 	.short	0x0000
        /*0044*/ 	.byte	0x00, 0xf0, 0x21, 0x00


	//----- nvinfo : EIATTR_SPARSE_MMA_MASK
	.align		4
.L_159:
        /*0048*/ 	.byte	0x03, 0x50
        /*004a*/ 	.short	0x0000


	//----- nvinfo : EIATTR_MAXREG_COUNT
	.align		4
        /*004c*/ 	.byte	0x03, 0x1b
        /*004e*/ 	.short	0x00ff


	//----- nvinfo : EIATTR_MERCURY_ISA_VERSION
	.align		4
        /*0050*/ 	.byte	0x03, 0x5f
        /*0052*/ 	.short	0x0101


	//----- nvinfo : EIATTR_VRC_CTA_INIT_COUNT
	.align		4
        /*0054*/ 	.byte	0x02, 0x4a
	.zero		1
	.zero		1


	//----- nvinfo : EIATTR_EXIT_INSTR_OFFSETS
	.align		4
        /*0058*/ 	.byte	0x04, 0x1c
        /*005a*/ 	.short	(.L_161 - .L_160)


	//   ....[0]....
.L_160:
        /*005c*/ 	.word	0x00000080


	//   ....[1]....
        /*0060*/ 	.word	0x00000150


	//----- nvinfo : EIATTR_CBANK_PARAM_SIZE
	.align		4
.L_161:
        /*0064*/ 	.byte	0x03, 0x19
        /*0066*/ 	.short	0x0020


	//----- nvinfo : EIATTR_PARAM_CBANK
	.align		4
        /*0068*/ 	.byte	0x04, 0x0a
        /*006a*/ 	.short	(.L_163 - .L_162)
	.align		4
.L_162:
        /*006c*/ 	.word	index@(.nv.constant0._Z7preparelPfS_S_)
        /*0070*/ 	.short	0x0380
        /*0072*/ 	.short	0x0020


	//----- nvinfo : EIATTR_SW_WAR
	.align		4
.L_163:
        /*0074*/ 	.byte	0x04, 0x36
        /*0076*/ 	.short	(.L_165 - .L_164)
.L_164:
        /*0078*/ 	.word	0x00000008
.L_165:


//--------------------- .nv.info._Z7extractlPf    --------------------------
	.section	.nv.info._Z7extractlPf,"",@"SHT_CUDA_INFO"
	.sectionflags	@""
	.align	4


	//----- nvinfo : EIATTR_CUDA_API_VERSION
	.align		4
        /*0000*/ 	.byte	0x04, 0x37
        /*0002*/ 	.short	(.L_167 - .L_166)
.L_166:
        /*0004*/ 	.word	0x00000082


	//----- nvinfo : EIATTR_KPARAM_INFO
	.align		4
.L_167:
        /*0008*/ 	.byte	0x04, 0x17
        /*000a*/ 	.short	(.L_169 - .L_168)
.L_168:
        /*000c*/ 	.word	0x00000000
        /*0010*/ 	.short	0x0001
        /*0012*/ 	.short	0x0008
        /*0014*/ 	.byte	0x00, 0xf0, 0x21, 0x00


	//----- nvinfo : EIATTR_KPARAM_INFO
	.align		4
.L_169:
        /*0018*/ 	.byte	0x04, 0x17
        /*001a*/ 	.short	(.L_171 - .L_170)
.L_170:
        /*001c*/ 	.word	0x00000000
        /*0020*/ 	.short	0x0000
        /*0022*/ 	.short	0x0000
        /*0024*/ 	.byte	0x00, 0xf0, 0x21, 0x00


	//----- nvinfo : EIATTR_SPARSE_MMA_MASK
	.align		4
.L_171:
        /*0028*/ 	.byte	0x03, 0x50
        /*002a*/ 	.short	0x0000


	//----- nvinfo : EIATTR_MAXREG_COUNT
	.align		4
        /*002c*/ 	.byte	0x03, 0x1b
        /*002e*/ 	.short	0x00ff


	//----- nvinfo : EIATTR_MERCURY_ISA_VERSION
	.align		4
        /*0030*/ 	.byte	0x03, 0x5f
        /*0032*/ 	.short	0x0101


	//----- nvinfo : EIATTR_VRC_CTA_INIT_COUNT
	.align		4
        /*0034*/ 	.byte	0x02, 0x4a
	.zero		1
	.zero		1


	//----- nvinfo : EIATTR_EXIT_INSTR_OFFSETS
	.align		4
        /*0038*/ 	.byte	0x04, 0x1c
        /*003a*/ 	.short	(.L_173 - .L_172)


	//   ....[0]....
.L_172:
        /*003c*/ 	.word	0x00000080


	//   ....[1]....
        /*0040*/ 	.word	0x00000260


	//----- nvinfo : EIATTR_CRS_STACK_SIZE
	.align		4
.L_173:
        /*0044*/ 	.byte	0x04, 0x1e
        /*0046*/ 	.short	(.L_175 - .L_174)
.L_174:
        /*0048*/ 	.word	0x00000000


	//----- nvinfo : EIATTR_CBANK_PARAM_SIZE
	.align		4
.L_175:
        /*004c*/ 	.byte	0x03, 0x19
        /*004e*/ 	.short	0x0010


	//----- nvinfo : EIATTR_PARAM_CBANK
	.align		4
        /*0050*/ 	.byte	0x04, 0x0a
        /*0052*/ 	.short	(.L_177 - .L_176)
	.align		4
.L_176:
        /*0054*/ 	.word	index@(.nv.constant0._Z7extractlPf)
        /*0058*/ 	.short	0x0380
        /*005a*/ 	.short	0x0010


	//----- nvinfo : EIATTR_SW_WAR
	.align		4
.L_177:
        /*005c*/ 	.byte	0x04, 0x36
        /*005e*/ 	.short	(.L_179 - .L_178)
.L_178:
        /*0060*/ 	.word	0x00000008
.L_179:


//--------------------- .nv.callgraph             --------------------------
	.section	.nv.callgraph,"",@"SHT_CUDA_CALLGRAPH"
	.align	4
	.sectionentsize	8
	.align		4
        /*0000*/ 	.word	0x00000000
	.align		4
        /*0004*/ 	.word	0xffffffff
	.align		4
        /*0008*/ 	.word	0x00000000
	.align		4
        /*000c*/ 	.word	0xfffffffe
	.align		4
        /*0010*/ 	.word	0x00000000
	.align		4
        /*0014*/ 	.word	0xfffffffd
	.align		4
        /*0018*/ 	.word	0x00000000
	.align		4
        /*001c*/ 	.word	0xfffffffc


//--------------------- .text._Z8compresslPf      --------------------------
	.section	.text._Z8compresslPf,"ax",@progbits
	.align	128
        .global         _Z8compresslPf
        .type           _Z8compresslPf,@function
        .size           _Z8compresslPf,(.L_x_99 - _Z8compresslPf)
        .other          _Z8compresslPf,@"STO_CUDA_ENTRY STV_DEFAULT"
_Z8compresslPf:
.text._Z8compresslPf:
[----:B------:R-:W-:Y:S01]  /*0000*/  LDC R1, c[0x0][0x37c] ;  /* 0x0000df00ff017b82 */ /* 0x000fe20000000800 */
[----:B------:R-:W0:Y:S01]  /*0010*/  S2R R5, SR_CTAID.X ;  /* 0x0000000000057919 */ /* 0x000e220000002500 */
[----:B------:R-:W1:Y:S01]  /*0020*/  LDCU.64 UR4, c[0x0][0x380] ;  /* 0x00007000ff0477ac */ /* 0x000e620008000a00 */
[----:B------:R-:W0:Y:S02]  /*0030*/  S2R R0, SR_TID.X ;  /* 0x0000000000007919 */ /* 0x000e240000002100 */
[----:B0-----:R-:W-:-:S04]  /*0040*/  LEA R5, R5, R0, 0x9 ;  /* 0x0000000005057211 */ /* 0x001fc800078e48ff */
[----:B-1----:R-:W-:Y:S02]  /*0050*/  ISETP.GE.U32.AND P0, PT, R5, UR4, PT ;  /* 0x0000000405007c0c */ /* 0x002fe4000bf06070 */
[----:B------:R-:W-:-:S04]  /*0060*/  SHF.R.S32.HI R0, RZ, 0x1f, R5 ;  /* 0x0000001fff007819 */ /* 0x000fc80000011405 */
[----:B------:R-:W-:-:S13]  /*0070*/  ISETP.GE.AND.EX P0, PT, R0, UR5, PT, P0 ;  /* 0x0000000500007c0c */ /* 0x000fda000bf06300 */
[----:B------:R-:W-:Y:S05]  /*0080*/  @P0 EXIT ;  /* 0x000000000000094d */ /* 0x000fea0003800000 */
[----:B------:R-:W0:Y:S01]  /*0090*/  LDC.64 R2, c[0x0][0x388] ;  /* 0x0000e200ff027b82 */ /* 0x000e220000000a00 */
[----:B------:R-:W1:Y:S01]  /*00a0*/  LDCU.64 UR4, c[0x0][0x358] ;  /* 0x00006b00ff0477ac */ /* 0x000e620008000a00 */
[----:B0-----:R-:W-:-:S05]  /*00b0*/  IMAD.WIDE R2, R5, 0x4, R2 ;  /* 0x0000000405027825 */ /* 0x001fca00078e0202 */
[----:B-1----:R-:W2:Y:S01]  /*00c0*/  LDG.E R0, desc[UR4][R2.64] ;  /* 0x0000000402007981 */ /* 0x002ea2000c1e1900 */
[----:B------:R-:W-:Y:S01]  /*00d0*/  HFMA2 R7, -RZ, RZ, 1.5048828125, 33.21875 ;  /* 0x3e055027ff077431 */ /* 0x000fe200000001ff */
[----:B--2---:R-:W-:-:S13]  /*00e0*/  FSETP.GEU.AND P0, PT, R0, 1.175494350822287508e-38, PT ;  /* 0x008000000000780b */ /* 0x004fda0003f0e000 */
[----:B------:R-:W-:-:S05]  /*00f0*/  @!P0 FMUL R0, R0, 8388608 ;  /* 0x4b00000000008820 */ /* 0x000fca0000400000 */
[C---:B------:R-:W-:Y:S02]  /*0100*/  IADD3 R4, PT, PT, R0.reuse, -0x3f2aaaab, RZ ;  /* 0xc0d5555500047810 */ /* 0x040fe40007ffe0ff */
[----:B------:R-:W-:Y:S02]  /*0110*/  ISETP.GE.U32.AND P1, PT, R0, 0x7f800000, PT ;  /* 0x7f8000000000780c */ /* 0x000fe40003f26070 */
[----:B------:R-:W-:-:S04]  /*0120*/  LOP3.LUT R5, R4, 0xff800000, RZ, 0xc0, !PT ;  /* 0xff80000004057812 */ /* 0x000fc800078ec0ff */
[-C--:B------:R-:W-:Y:S02]  /*0130*/  IADD3 R4, PT, PT, R0, -R5.reuse, RZ ;  /* 0x8000000500047210 */ /* 0x080fe40007ffe0ff */
[----:B------:R-:W-:-:S03]  /*0140*/  I2FP.F32.S32 R5, R5 ;  /* 0x0000000500057245 */ /* 0x000fc60000201400 */
[----:B------:R-:W-:Y:S01]  /*0150*/  FADD R6, R4, -1 ;  /* 0xbf80000004067421 */ /* 0x000fe20000000000 */
[----:B------:R-:W-:Y:S02]  /*0160*/  FSEL R4, RZ, -23, P0 ;  /* 0xc1b80000ff047808 */ /* 0x000fe40000000000 */
[----:B------:R-:W-:Y:S01]  /*0170*/  FSETP.NEU.AND P0, PT, R0, RZ, PT ;  /* 0x000000ff0000720b */ /* 0x000fe20003f0d000 */
[C---:B------:R-:W-:Y:S02]  /*0180*/  FFMA R7, R6.reuse, -R7, 0.14084610342979431152 ;  /* 0x3e1039f606077423 */ /* 0x040fe40000000807 */
[----:B------:R-:W-:Y:S01]  /*0190*/  FFMA R4, R5, 1.1920928955078125e-07, R4 ;  /* 0x3400000005047823 */ /* 0x000fe20000000004 */
[----:B------:R-:W-:Y:S01]  /*01a0*/  @P1 MOV R5, 0x7f800000 ;  /* 0x7f80000000051802 */ /* 0x000fe20000000f00 */
[----:B------:R-:W-:-:S04]  /*01b0*/  FFMA R7, R6, R7, -0.12148627638816833496 ;  /* 0xbdf8cdcc06077423 */ /* 0x000fc80000000007 */
[----:B------:R-:W-:-:S04]  /*01c0*/  FFMA R7, R6, R7, 0.13980610668659210205 ;  /* 0x3e0f295506077423 */ /* 0x000fc80000000007 */
[----:B------:R-:W-:-:S04]  /*01d0*/  FFMA R7, R6, R7, -0.16684235632419586182 ;  /* 0xbe2ad8b906077423 */ /* 0x000fc80000000007 */
[----:B------:R-:W-:-:S04]  /*01e0*/  FFMA R7, R6, R7, 0.20012299716472625732 ;  /* 0x3e4ced0b06077423 */ /* 0x000fc80000000007 */
[----:B------:R-:W-:-:S04]  /*01f0*/  FFMA R7, R6, R7, -0.24999669194221496582 ;  /* 0xbe7fff2206077423 */ /* 0x000fc80000000007 */
[----:B------:R-:W-:-:S04]  /*0200*/  FFMA R7, R6, R7, 0.33333182334899902344 ;  /* 0x3eaaaa7806077423 */ /* 0x000fc80000000007 */
[----:B------:R-:W-:-:S04]  /*0210*/  FFMA R7, R6, R7, -0.5 ;  /* 0xbf00000006077423 */ /* 0x000fc80000000007 */
[----:B------:R-:W-:-:S04]  /*0220*/  FMUL R7, R6, R7 ;  /* 0x0000000706077220 */ /* 0x000fc80000400000 */
[----:B------:R-:W-:-:S04]  /*0230*/  FFMA R7, R6, R7, R6 ;  /* 0x0000000706077223 */ /* 0x000fc80000000006 */
[----:B------:R-:W-:Y:S01]  /*0240*/  FFMA R4, R4, 0.69314718246459960938, R7 ;  /* 0x3f31721804047823 */ /* 0x000fe20000000007 */
[----:B------:R-:W-:-:S04]  /*0250*/  @P1 FFMA R4, R0, R5, +INF ;  /* 0x7f80000000041423 */ /* 0x000fc80000000005 */
[----:B------:R-:W-:-:S05]  /*0260*/  FMUL R4, R4, 255 ;  /* 0x437f000004047820 */ /* 0x000fca0000400000 */
[----:B------:R-:W-:-:S05]  /*0270*/  FSEL R5, R4, -INF , P0 ;  /* 0xff80000004057808 */ /* 0x000fca0000000000 */
[----:B------:R-:W-:Y:S01]  /*0280*/  STG.E desc[UR4][R2.64], R5 ;  /* 0x0000000502007986 */ /* 0x000fe2000c101904 */
[----:B------:R-:W-:Y:S05]  /*0290*/  EXIT ;  /* 0x000000000000794d */ /* 0x000fea0003800000 */
.L_x_0:
[----:B------:R-:W-:-:S00]  /*02a0*/  BRA `(.L_x_0) ;  /* 0xfffffffc00fc7947 */ /* 0x000fc0000383ffff */
[----:B------:R-:W-:-:S00]  /*02b0*/  NOP ;  /* 0x0000000000007918 */ /* 0x000fc00000000000 */
        /* <DEDUP_REMOVED lines=12> */
.L_x_99:


//--------------------- .text._Z5srad2fiilPiS_S_S_PfS0_S0_S0_S0_S0_ --------------------------
	.section	.text._Z5srad2fiilPiS_S_S_PfS0_S0_S0_S0_S0_,"ax",@progbits
	.align	128
        .global         _Z5srad2fiilPiS_S_S_PfS0_S0_S0_S0_S0_
        .type           _Z5srad2fiilPiS_S_S_PfS0_S0_S0_S0_S0_,@function
        .size           _Z5srad2fiilPiS_S_S_PfS0_S0_S0_S0_S0_,(.L_x_100 - _Z5srad2fiilPiS_S_S_PfS0_S0_S0_S0_S0_)
        .other          _Z5srad2fiilPiS_S_S_PfS0_S0_S0_S0_S0_,@"STO_CUDA_ENTRY STV_DEFAULT"
_Z5srad2fiilPiS_S_S_PfS0_S0_S0_S0_S0_:
.text._Z5srad2fiilPiS_S_S_PfS0_S0_S0_S0_S0_:
        /* <DEDUP_REMOVED lines=9> */
[----:B------:R-:W0:Y:S01]  /*0090*/  LDC R4, c[0x0][0x384] ;  /* 0x0000e100ff047b82 */ /* 0x000e220000000800 */
[----:B------:R-:W-:Y:S01]  /*00a0*/  VIADD R7, R5, 0x1 ;  /* 0x0000000105077836 */ /* 0x000fe20000000000 */
[----:B------:R-:W1:Y:S04]  /*00b0*/  LDCU.64 UR4, c[0x0][0x358] ;  /* 0x00006b00ff0477ac */ /* 0x000e680008000a00 */
[----:B------:R-:W-:Y:S01]  /*00c0*/  ISETP.GE.AND P3, PT, R7, RZ, PT ;  /* 0x000000ff0700720c */ /* 0x000fe20003f66270 */
[----:B------:R-:W2:Y:S01]  /*00d0*/  LDCU UR6, c[0x0][0x380] ;  /* 0x00007000ff0677ac */ /* 0x000ea20008000800 */
[----:B------:R-:W3:Y:S08]  /*00e0*/  LDC.64 R16, c[0x0][0x3a0] ;  /* 0x0000e800ff107b82 */ /* 0x000ef00000000a00 */
[----:B------:R-:W4:Y:S01]  /*00f0*/  LDC.64 R18, c[0x0][0x3a8] ;  /* 0x0000ea00ff127b82 */ /* 0x000f220000000a00 */
[----:B0-----:R-:W-:-:S07]  /*0100*/  IABS R11, R4 ;  /* 0x00000004000b7213 */ /* 0x001fce0000000000 */
[----:B------:R-:W0:Y:S01]  /*0110*/  LDC.64 R22, c[0x0][0x3c0] ;  /* 0x0000f000ff167b82 */ /* 0x000e220000000a00 */
[----:B------:R-:W5:Y:S07]  /*0120*/  I2F.RP R0, R11 ;  /* 0x0000000b00007306 */ /* 0x000f6e0000209400 */
[----:B------:R-:W2:Y:S01]  /*0130*/  LDC.64 R14, c[0x0][0x3b8] ;  /* 0x0000ee00ff0e7b82 */ /* 0x000ea20000000a00 */
[----:B-----5:R-:W5:Y:S02]  /*0140*/  MUFU.RCP R0, R0 ;  /* 0x0000000000007308 */ /* 0x020f640000001000 */
[----:B-----5:R-:W-:-:S06]  /*0150*/  VIADD R2, R0, 0xffffffe ;  /* 0x0ffffffe00027836 */ /* 0x020fcc0000000000 */
[----:B------:R5:W1:Y:S02]  /*0160*/  F2I.FTZ.U32.TRUNC.NTZ R3, R2 ;  /* 0x0000000200037305 */ /* 0x000a64000021f000 */
[----:B-----5:R-:W-:Y:S01]  /*0170*/  HFMA2 R2, -RZ, RZ, 0, 0 ;  /* 0x00000000ff027431 */ /* 0x020fe200000001ff */
[----:B-1----:R-:W-:-:S05]  /*0180*/  IADD3 R6, PT, PT, RZ, -R3, RZ ;  /* 0x80000003ff067210 */ /* 0x002fca0007ffe0ff */
[----:B------:R-:W-:Y:S01]  /*0190*/  IMAD R9, R6, R11, RZ ;  /* 0x0000000b06097224 */ /* 0x000fe200078e02ff */
[----:B------:R-:W-:-:S03]  /*01a0*/  IABS R6, R7 ;  /* 0x0000000700067213 */ /* 0x000fc60000000000 */
[----:B------:R-:W-:Y:S01]  /*01b0*/  IMAD.HI.U32 R3, R3, R9, R2 ;  /* 0x0000000903037227 */ /* 0x000fe200078e0002 */
[-C--:B------:R-:W-:Y:S02]  /*01c0*/  LOP3.LUT R2, R7, R4.reuse, RZ, 0x3c, !PT ;  /* 0x0000000407027212 */ /* 0x080fe400078e3cff */
[----:B------:R-:W-:-:S03]  /*01d0*/  LOP3.LUT R7, RZ, R4, RZ, 0x33, !PT ;  /* 0x00000004ff077212 */ /* 0x000fc600078e33ff */
[----:B------:R-:W-:-:S04]  /*01e0*/  IMAD.HI.U32 R3, R3, R6, RZ ;  /* 0x0000000603037227 */ /* 0x000fc800078e00ff */
[----:B------:R-:W-:-:S04]  /*01f0*/  IMAD.MOV R0, RZ, RZ, -R3 ;  /* 0x000000ffff007224 */ /* 0x000fc800078e0a03 */
[----:B------:R-:W-:-:S05]  /*0200*/  IMAD R0, R11, R0, R6 ;  /* 0x000000000b007224 */ /* 0x000fca00078e0206 */
[----:B------:R-:W-:-:S13]  /*0210*/  ISETP.GT.U32.AND P2, PT, R11, R0, PT ;  /* 0x000000000b00720c */ /* 0x000fda0003f44070 */
[----:B------:R-:W-:Y:S01]  /*0220*/  @!P2 IADD3 R0, PT, PT, R0, -R11, RZ ;  /* 0x8000000b0000a210 */ /* 0x000fe20007ffe0ff */
[----:B------:R-:W-:-:S03]  /*0230*/  @!P2 VIADD R3, R3, 0x1 ;  /* 0x000000010303a836 */ /* 0x000fc60000000000 */
[-C--:B------:R-:W-:Y:S01]  /*0240*/  ISETP.GT.U32.AND P0, PT, R11, R0.reuse, PT ;  /* 0x000000000b00720c */ /* 0x080fe20003f04070 */
[C---:B------:R-:W-:Y:S01]  /*0250*/  IMAD.IADD R9, R0.reuse, 0x1, -R11 ;  /* 0x0000000100097824 */ /* 0x040fe200078e0a0b */
[----:B------:R-:W-:Y:S02]  /*0260*/  ISETP.GE.U32.AND P1, PT, R0, R11, PT ;  /* 0x0000000b0000720c */ /* 0x000fe40003f26070 */
[----:B------:R-:W1:Y:S02]  /*0270*/  LDC.64 R10, c[0x0][0x3d0] ;  /* 0x0000f400ff0a7b82 */ /* 0x000e640000000a00 */
[----:B------:R-:W-:Y:S02]  /*0280*/  SEL R0, R9, R0, !P0 ;  /* 0x0000000009007207 */ /* 0x000fe40004000000 */
[----:B------:R-:W-:Y:S02]  /*0290*/  ISETP.NE.AND P0, PT, R4, RZ, PT ;  /* 0x000000ff0400720c */ /* 0x000fe40003f05270 */
[----:B------:R-:W-:-:S02]  /*02a0*/  @!P3 IADD3 R0, PT, PT, -R0, RZ, RZ ;  /* 0x000000ff0000b210 */ /* 0x000fc40007ffe1ff */
[----:B------:R-:W-:Y:S01]  /*02b0*/  ISETP.GE.AND P3, PT, R2, RZ, PT ;  /* 0x000000ff0200720c */ /* 0x000fe20003f66270 */
[----:B------:R-:W5:Y:S01]  /*02c0*/  LDC.64 R8, c[0x0][0x3d8] ;  /* 0x0000f600ff087b82 */ /* 0x000f620000000a00 */
[----:B------:R-:W-:Y:S02]  /*02d0*/  SEL R13, R7, R0, !P0 ;  /* 0x00000000070d7207 */ /* 0x000fe40004000000 */
[----:B------:R-:W-:Y:S02]  /*02e0*/  @P1 IADD3 R3, PT, PT, R3, 0x1, RZ ;  /* 0x0000000103031810 */ /* 0x000fe40007ffe0ff */
[----:B------:R-:W-:-:S04]  /*02f0*/  ISETP.NE.AND P1, PT, R13, RZ, PT ;  /* 0x000000ff0d00720c */ /* 0x000fc80003f25270 */
[----:B------:R-:W-:-:S03]  /*0300*/  SEL R13, R13, R4, P1 ;  /* 0x000000040d0d7207 */ /* 0x000fc60000800000 */
[----:B------:R-:W-:Y:S02]  /*0310*/  @!P3 IADD3 R3, PT, PT, -R3, RZ, RZ ;  /* 0x000000ff0303b210 */ /* 0x000fe40007ffe1ff */
[----:B------:R-:W-:Y:S02]  /*0320*/  VIADD R13, R13, 0xffffffff ;  /* 0xffffffff0d0d7836 */ /* 0x000fe40000000000 */
[----:B------:R-:W-:Y:S02]  /*0330*/  SEL R3, R7, R3, !P0 ;  /* 0x0000000307037207 */ /* 0x000fe40004000000 */
[----:B---3--:R-:W-:Y:S01]  /*0340*/  IMAD.WIDE R16, R13, 0x4, R16 ;  /* 0x000000040d107825 */ /* 0x008fe200078e0210 */
[----:B------:R-:W3:Y:S01]  /*0350*/  LDC.64 R6, c[0x0][0x3e0] ;  /* 0x0000f800ff067b82 */ /* 0x000ee20000000a00 */
[C---:B------:R-:W-:Y:S02]  /*0360*/  IADD3 R21, PT, PT, R3.reuse, -0x1, RZ ;  /* 0xffffffff03157810 */ /* 0x040fe40007ffe0ff */
[----:B------:R-:W-:-:S02]  /*0370*/  @P1 IADD3 R21, PT, PT, R3, RZ, RZ ;  /* 0x000000ff03151210 */ /* 0x000fc40007ffe0ff */
[----:B------:R-:W5:Y:S03]  /*0380*/  LDG.E R16, desc[UR4][R16.64] ;  /* 0x0000000410107981 */ /* 0x000f66000c1e1900 */
[----:B----4-:R-:W-:Y:S01]  /*0390*/  IMAD.WIDE R18, R21, 0x4, R18 ;  /* 0x0000000415127825 */ /* 0x010fe200078e0212 */
[----:B------:R-:W4:Y:S05]  /*03a0*/  LDC.64 R2, c[0x0][0x3c8] ;  /* 0x0000f200ff027b82 */ /* 0x000f2a0000000a00 */
[----:B------:R-:W5:Y:S01]  /*03b0*/  LDG.E R18, desc[UR4][R18.64] ;  /* 0x0000000412127981 */ /* 0x000f62000c1e1900 */
[----:B0-----:R-:W-:-:S04]  /*03c0*/  IMAD.WIDE R22, R5, 0x4, R22 ;  /* 0x0000000405167825 */ /* 0x001fc800078e0216 */
[C---:B--2---:R-:W-:Y:S01]  /*03d0*/  IMAD.WIDE R14, R5.reuse, 0x4, R14 ;  /* 0x00000004050e7825 */ /* 0x044fe200078e020e */
[----:B------:R-:W2:Y:S03]  /*03e0*/  LDG.E R19, desc[UR4][R22.64] ;  /* 0x0000000416137981 */ /* 0x000ea6000c1e1900 */
[C---:B-1----:R-:W-:Y:S02]  /*03f0*/  IMAD.WIDE R10, R5.reuse, 0x4, R10 ;  /* 0x00000004050a7825 */ /* 0x042fe400078e020a */
[----:B------:R-:W2:Y:S02]  /*0400*/  LDG.E R15, desc[UR4][R14.64] ;  /* 0x000000040e0f7981 */ /* 0x000ea4000c1e1900 */
[C---:B---3--:R-:W-:Y:S02]  /*0410*/  IMAD.WIDE R6, R5.reuse, 0x4, R6 ;  /* 0x0000000405067825 */ /* 0x048fe400078e0206 */
[----:B------:R-:W3:Y:S02]  /*0420*/  LDG.E R10, desc[UR4][R10.64] ;  /* 0x000000040a0a7981 */ /* 0x000ee4000c1e1900 */
[----:B----4-:R-:W-:-:S06]  /*0430*/  IMAD.WIDE R2, R5, 0x4, R2 ;  /* 0x0000000405027825 */ /* 0x010fcc00078e0202 */
[----:B------:R-:W4:Y:S01]  /*0440*/  LDG.E R2, desc[UR4][R2.64] ;  /* 0x0000000402027981 */ /* 0x000f22000c1e1900 */
[----:B-----5:R-:W-:Y:S02]  /*0450*/  IMAD R21, R4, R21, R16 ;  /* 0x0000001504157224 */ /* 0x020fe400078e0210 */
[----:B------:R-:W-:-:S04]  /*0460*/  IMAD.WIDE R16, R5, 0x4, R8 ;  /* 0x0000000405107825 */ /* 0x000fc800078e0208 */
[----:B------:R-:W-:Y:S02]  /*0470*/  IMAD.WIDE R20, R21, 0x4, R8 ;  /* 0x0000000415147825 */ /* 0x000fe400078e0208 */
[----:B------:R-:W5:Y:S02]  /*0480*/  LDG.E R16, desc[UR4][R16.64] ;  /* 0x0000000410107981 */ /* 0x000f64000c1e1900 */
[----:B------:R-:W-:Y:S02]  /*0490*/  IMAD R13, R18, R4, R13 ;  /* 0x00000004120d7224 */ /* 0x000fe400078e020d */
[----:B------:R-:W2:Y:S02]  /*04a0*/  LDG.E R0, desc[UR4][R20.64] ;  /* 0x0000000414007981 */ /* 0x000ea4000c1e1900 */
[----:B------:R-:W-:Y:S02]  /*04b0*/  IMAD.WIDE R8, R13, 0x4, R8 ;  /* 0x000000040d087825 */ /* 0x000fe400078e0208 */
[----:B------:R-:W4:Y:S04]  /*04c0*/  LDG.E R18, desc[UR4][R6.64] ;  /* 0x0000000406127981 */ /* 0x000f28000c1e1900 */
[----:B------:R-:W4:Y:S01]  /*04d0*/  LDG.E R8, desc[UR4][R8.64] ;  /* 0x0000000408087981 */ /* 0x000f22000c1e1900 */
[----:B------:R-:W0:Y:S02]  /*04e0*/  F2F.F64.F32 R12, UR6 ;  /* 0x00000006000c7d10 */ /* 0x000e240008201800 */
[----:B0-----:R-:W-:Y:S01]  /*04f0*/  DMUL R12, R12, 0.25 ;  /* 0x3fd000000c0c7828 */ /* 0x001fe20000000000 */
[----:B--2---:R-:W-:-:S04]  /*0500*/  FMUL R0, R19, R0 ;  /* 0x0000000013007220 */ /* 0x004fc80000400000 */
[----:B-----5:R-:W-:-:S04]  /*0510*/  FFMA R15, R15, R16, R0 ;  /* 0x000000100f0f7223 */ /* 0x020fc80000000000 */
[----:B---3--:R-:W-:-:S04]  /*0520*/  FFMA R15, R16, R10, R15 ;  /* 0x0000000a100f7223 */ /* 0x008fc8000000000f */
[----:B----4-:R-:W-:Y:S01]  /*0530*/  FFMA R15, R2, R8, R15 ;  /* 0x00000008020f7223 */ /* 0x010fe2000000000f */
[----:B------:R-:W-:Y:S08]  /*0540*/  F2F.F64.F32 R4, R18 ;  /* 0x0000001200047310 */ /* 0x000ff00000201800 */
[----:B------:R-:W0:Y:S02]  /*0550*/  F2F.F64.F32 R10, R15 ;  /* 0x0000000f000a7310 */ /* 0x000e240000201800 */
[----:B0-----:R-:W-:-:S10]  /*0560*/  DFMA R4, R12, R10, R4 ;  /* 0x0000000a0c04722b */ /* 0x001fd40000000004 */
[----:B------:R-:W0:Y:S02]  /*0570*/  F2F.F32.F64 R5, R4 ;  /* 0x0000000400057310 */ /* 0x000e240000301000 */
[----:B0-----:R-:W-:Y:S01]  /*0580*/  STG.E desc[UR4][R6.64], R5 ;  /* 0x0000000506007986 */ /* 0x001fe2000c101904 */
[----:B------:R-:W-:Y:S05]  /*0590*/  EXIT ;  /* 0x000000000000794d */ /* 0x000fea0003800000 */
.L_x_1:
        /* <DEDUP_REMOVED lines=14> */
.L_x_100:


//--------------------- .text._Z4sradfiilPiS_S_S_PfS0_S0_S0_fS0_S0_ --------------------------
	.section	.text._Z4sradfiilPiS_S_S_PfS0_S0_S0_fS0_S0_,"ax",@progbits
	.align	128
        .global         _Z4sradfiilPiS_S_S_PfS0_S0_S0_fS0_S0_
        .type           _Z4sradfiilPiS_S_S_PfS0_S0_S0_fS0_S0_,@function
        .size           _Z4sradfiilPiS_S_S_PfS0_S0_S0_fS0_S0_,(.L_x_97 - _Z4sradfiilPiS_S_S_PfS0_S0_S0_fS0_S0_)
        .other          _Z4sradfiilPiS_S_S_PfS0_S0_S0_fS0_S0_,@"STO_CUDA_ENTRY STV_DEFAULT"
_Z4sradfiilPiS_S_S_PfS0_S0_S0_fS0_S0_:
.text._Z4sradfiilPiS_S_S_PfS0_S0_S0_fS0_S0_:
[----:B------:R-:W-:Y:S01]  /*0000*/  LDC R1, c[0x0][0x37c] ;  /* 0x0000df00ff017b82 */ /* 0x000fe20000000800 */
[----:B------:R-:W0:Y:S01]  /*0010*/  S2R R2, SR_CTAID.X ;  /* 0x0000000000027919 */ /* 0x000e220000002500 */
[----:B------:R-:W1:Y:S01]  /*0020*/  LDCU.64 UR4, c[0x0][0x390] ;  /* 0x00007200ff0477ac */ /* 0x000e620008000a00 */
[----:B------:R-:W0:Y:S02]  /*0030*/  S2R R3, SR_TID.X ;  /* 0x0000000000037919 */ /* 0x000e240000002100 */
[----:B0-----:R-:W-:-:S05]  /*0040*/  IMAD R2, R2, 0x200, R3 ;  /* 0x0000020002027824 */ /* 0x001fca00078e0203 */
[----:B-1----:R-:W-:Y:S02]  /*0050*/  ISETP.GE.U32.AND P0, PT, R2, UR4, PT ;  /* 0x0000000402007c0c */ /* 0x002fe4000bf06070 */
[----:B------:R-:W-:-:S04]  /*0060*/  SHF.R.S32.HI R0, RZ, 0x1f, R2 ;  /* 0x0000001fff007819 */ /* 0x000fc80000011402 */
[----:B------:R-:W-:-:S13]  /*0070*/  ISETP.GE.AND.EX P0, PT, R0, UR5, PT, P0 ;  /* 0x0000000500007c0c */ /* 0x000fda000bf06300 */
[----:B------:R-:W-:Y:S05]  /*0080*/  @P0 EXIT ;  /* 0x000000000000094d */ /* 0x000fea0003800000 */
[----:B------:R-:W0:Y:S01]  /*0090*/  LDC R0, c[0x0][0x384] ;  /* 0x0000e100ff007b82 */ /* 0x000e220000000800 */
[----:B------:R-:W-:Y:S01]  /*00a0*/  VIADD R3, R2, 0x1 ;  /* 0x0000000102037836 */ /* 0x000fe20000000000 */
[----:B------:R-:W1:Y:S04]  /*00b0*/  LDCU.64 UR4, c[0x0][0x358] ;  /* 0x00006b00ff0477ac */ /* 0x000e680008000a00 */
[----:B------:R-:W-:Y:S02]  /*00c0*/  ISETP.GE.AND P1, PT, R3, RZ, PT ;  /* 0x000000ff0300720c */ /* 0x000fe40003f26270 */
[----:B------:R-:W2:Y:S01]  /*00d0*/  LDC.64 R12, c[0x0][0x3a0] ;  /* 0x0000e800ff0c7b82 */ /* 0x000ea20000000a00 */
[-C--:B0-----:R-:W-:Y:S02]  /*00e0*/  IABS R7, R0.reuse ;  /* 0x0000000000077213 */ /* 0x081fe40000000000 */
[----:B------:R-:W-:-:S02]  /*00f0*/  LOP3.LUT R10, RZ, R0, RZ, 0x33, !PT ;  /* 0x00000000ff0a7212 */ /* 0x000fc400078e33ff */
[----:B------:R-:W0:Y:S08]  /*0100*/  I2F.RP R6, R7 ;  /* 0x0000000700067306 */ /* 0x000e300000209400 */
[----:B0-----:R-:W0:Y:S02]  /*0110*/  MUFU.RCP R6, R6 ;  /* 0x0000000600067308 */ /* 0x001e240000001000 */
[----:B0-----:R-:W-:-:S06]  /*0120*/  VIADD R4, R6, 0xffffffe ;  /* 0x0ffffffe06047836 */ /* 0x001fcc0000000000 */
[----:B------:R0:W3:Y:S02]  /*0130*/  F2I.FTZ.U32.TRUNC.NTZ R5, R4 ;  /* 0x0000000400057305 */ /* 0x0000e4000021f000 */
[----:B0-----:R-:W-:Y:S01]  /*0140*/  IMAD.MOV.U32 R4, RZ, RZ, RZ ;  /* 0x000000ffff047224 */ /* 0x001fe200078e00ff */
[----:B---3--:R-:W-:-:S05]  /*0150*/  IADD3 R8, PT, PT, RZ, -R5, RZ ;  /* 0x80000005ff087210 */ /* 0x008fca0007ffe0ff */
[----:B------:R-:W-:Y:S01]  /*0160*/  IMAD R9, R8, R7, RZ ;  /* 0x0000000708097224 */ /* 0x000fe200078e02ff */
[----:B------:R-:W-:-:S03]  /*0170*/  IABS R8, R3 ;  /* 0x0000000300087213 */ /* 0x000fc60000000000 */
[----:B------:R-:W-:-:S06]  /*0180*/  IMAD.HI.U32 R5, R5, R9, R4 ;  /* 0x0000000905057227 */ /* 0x000fcc00078e0004 */
[----:B------:R-:W-:-:S05]  /*0190*/  IMAD.HI.U32 R6, R5, R8, RZ ;  /* 0x0000000805067227 */ /* 0x000fca00078e00ff */
[----:B------:R-:W-:-:S05]  /*01a0*/  IADD3 R5, PT, PT, -R6, RZ, RZ ;  /* 0x000000ff06057210 */ /* 0x000fca0007ffe1ff */
[----:B------:R-:W-:Y:S01]  /*01b0*/  IMAD R4, R7, R5, R8 ;  /* 0x0000000507047224 */ /* 0x000fe200078e0208 */
[----:B------:R-:W-:Y:S01]  /*01c0*/  LOP3.LUT R5, R3, R0, RZ, 0x3c, !PT ;  /* 0x0000000003057212 */ /* 0x000fe200078e3cff */
[----:B------:R-:W0:Y:S03]  /*01d0*/  LDC.64 R8, c[0x0][0x398] ;  /* 0x0000e600ff087b82 */ /* 0x000e260000000a00 */
[----:B------:R-:W-:Y:S02]  /*01e0*/  ISETP.GT.U32.AND P0, PT, R7, R4, PT ;  /* 0x000000040700720c */ /* 0x000fe40003f04070 */
[----:B------:R-:W-:-:S11]  /*01f0*/  ISETP.GE.AND P3, PT, R5, RZ, PT ;  /* 0x000000ff0500720c */ /* 0x000fd60003f66270 */
[----:B------:R-:W-:Y:S01]  /*0200*/  @!P0 IMAD.IADD R4, R4, 0x1, -R7 ;  /* 0x0000000104048824 */ /* 0x000fe200078e0a07 */
[----:B------:R-:W-:-:S03]  /*0210*/  @!P0 IADD3 R6, PT, PT, R6, 0x1, RZ ;  /* 0x0000000106068810 */ /* 0x000fc60007ffe0ff */
[C---:B------:R-:W-:Y:S01]  /*0220*/  IMAD.IADD R3, R4.reuse, 0x1, -R7 ;  /* 0x0000000104037824 */ /* 0x040fe200078e0a07 */
[----:B------:R-:W-:Y:S02]  /*0230*/  ISETP.GE.U32.AND P2, PT, R4, R7, PT ;  /* 0x000000070400720c */ /* 0x000fe40003f46070 */
[----:B------:R-:W-:-:S04]  /*0240*/  ISETP.GT.U32.AND P4, PT, R7, R4, PT ;  /* 0x000000040700720c */ /* 0x000fc80003f84070 */
[----:B------:R-:W-:Y:S02]  /*0250*/  SEL R3, R3, R4, !P4 ;  /* 0x0000000403037207 */ /* 0x000fe40006000000 */
[----:B------:R-:W-:Y:S01]  /*0260*/  ISETP.NE.AND P4, PT, R0, RZ, PT ;  /* 0x000000ff0000720c */ /* 0x000fe20003f85270 */
[----:B------:R-:W3:Y:S02]  /*0270*/  LDC.64 R4, c[0x0][0x3b0] ;  /* 0x0000ec00ff047b82 */ /* 0x000ee40000000a00 */
[----:B------:R-:W-:Y:S02]  /*0280*/  @!P1 IMAD.MOV R3, RZ, RZ, -R3 ;  /* 0x000000ffff039224 */ /* 0x000fe400078e0a03 */
[----:B------:R-:W-:-:S03]  /*0290*/  @P2 IADD3 R6, PT, PT, R6, 0x1, RZ ;  /* 0x0000000106062810 */ /* 0x000fc60007ffe0ff */
[C---:B------:R-:W-:Y:S02]  /*02a0*/  SEL R11, R10.reuse, R3, !P4 ;  /* 0x000000030a0b7207 */ /* 0x040fe40006000000 */
[----:B------:R-:W-:Y:S02]  /*02b0*/  IMAD.MOV.U32 R3, RZ, RZ, R6 ;  /* 0x000000ffff037224 */ /* 0x000fe400078e0006 */
[----:B------:R-:W-:Y:S01]  /*02c0*/  ISETP.NE.AND P0, PT, R11, RZ, PT ;  /* 0x000000ff0b00720c */ /* 0x000fe20003f05270 */
[----:B------:R-:W4:Y:S02]  /*02d0*/  LDC.64 R6, c[0x0][0x3a8] ;  /* 0x0000ea00ff067b82 */ /* 0x000f240000000a00 */
[----:B------:R-:W-:Y:S02]  /*02e0*/  @!P3 IADD3 R3, PT, PT, -R3, RZ, RZ ;  /* 0x000000ff0303b210 */ /* 0x000fe40007ffe1ff */
[----:B------:R-:W-:Y:S02]  /*02f0*/  SEL R11, R11, R0, P0 ;  /* 0x000000000b0b7207 */ /* 0x000fe40000000000 */
[----:B------:R-:W-:-:S03]  /*0300*/  SEL R10, R10, R3, !P4 ;  /* 0x000000030a0a7207 */ /* 0x000fc60006000000 */
[----:B------:R-:W-:Y:S01]  /*0310*/  VIADD R3, R11, 0xffffffff ;  /* 0xffffffff0b037836 */ /* 0x000fe20000000000 */
[----:B------:R-:W-:Y:S02]  /*0320*/  IADD3 R11, PT, PT, R10, -0x1, RZ ;  /* 0xffffffff0a0b7810 */ /* 0x000fe40007ffe0ff */
[----:B------:R-:W-:Y:S02]  /*0330*/  @P0 IMAD.MOV R11, RZ, RZ, R10 ;  /* 0x000000ffff0b0224 */ /* 0x000fe400078e020a */
[----:B--2---:R-:W-:-:S04]  /*0340*/  IMAD.WIDE R14, R3, 0x4, R12 ;  /* 0x00000004030e7825 */ /* 0x004fc800078e020c */
[----:B0-----:R-:W-:Y:S02]  /*0350*/  IMAD.WIDE R12, R3, 0x4, R8 ;  /* 0x00000004030c7825 */ /* 0x001fe400078e0208 */
[----:B-1----:R-:W2:Y:S02]  /*0360*/  LDG.E R14, desc[UR4][R14.64] ;  /* 0x000000040e0e7981 */ /* 0x002ea4000c1e1900 */
[C---:B---3--:R-:W-:Y:S02]  /*0370*/  IMAD.WIDE R16, R11.reuse, 0x4, R4 ;  /* 0x000000040b107825 */ /* 0x048fe400078e0204 */
[----:B------:R-:W3:Y:S01]  /*0380*/  LDG.E R12, desc[UR4][R12.64] ;  /* 0x000000040c0c7981 */ /* 0x000ee2000c1e1900 */
[----:B------:R-:W0:Y:S01]  /*0390*/  LDC.64 R4, c[0x0][0x3e8] ;  /* 0x0000fa00ff047b82 */ /* 0x000e220000000a00 */
[----:B----4-:R-:W-:Y:S02]  /*03a0*/  IMAD.WIDE R18, R11, 0x4, R6 ;  /* 0x000000040b127825 */ /* 0x010fe400078e0206 */
[----:B------:R-:W4:Y:S04]  /*03b0*/  LDG.E R16, desc[UR4][R16.64] ;  /* 0x0000000410107981 */ /* 0x000f28000c1e1900 */
[----:B------:R-:W5:Y:S01]  /*03c0*/  LDG.E R18, desc[UR4][R18.64] ;  /* 0x0000000412127981 */ /* 0x000f62000c1e1900 */
[----:B0-----:R-:W-:-:S05]  /*03d0*/  IMAD.WIDE R6, R2, 0x4, R4 ;  /* 0x0000000402067825 */ /* 0x001fca00078e0204 */
[----:B------:R-:W5:Y:S01]  /*03e0*/  LDG.E R9, desc[UR4][R6.64] ;  /* 0x0000000406097981 */ /* 0x000f62000c1e1900 */
[CC--:B--2---:R-:W-:Y:S02]  /*03f0*/  IMAD R21, R0.reuse, R11.reuse, R14 ;  /* 0x0000000b00157224 */ /* 0x0c4fe400078e020e */
[----:B---3--:R-:W-:Y:S02]  /*0400*/  IMAD R11, R0, R11, R12 ;  /* 0x0000000b000b7224 */ /* 0x008fe400078e020c */
[----:B------:R-:W-:-:S04]  /*0410*/  IMAD.WIDE R14, R21, 0x4, R4 ;  /* 0x00000004150e7825 */ /* 0x000fc800078e0204 */
[-C--:B----4-:R-:W-:Y:S02]  /*0420*/  IMAD R21, R16, R0.reuse, R3 ;  /* 0x0000000010157224 */ /* 0x090fe400078e0203 */
[----:B------:R-:W-:Y:S01]  /*0430*/  IMAD.WIDE R10, R11, 0x4, R4 ;  /* 0x000000040b0a7825 */ /* 0x000fe200078e0204 */
[----:B------:R-:W2:Y:S03]  /*0440*/  LDG.E R14, desc[UR4][R14.64] ;  /* 0x000000040e0e7981 */ /* 0x000ea6000c1e1900 */
[----:B-----5:R-:W-:Y:S02]  /*0450*/  IMAD R17, R18, R0, R3 ;  /* 0x0000000012117224 */ /* 0x020fe400078e0203 */
[--C-:B------:R-:W-:Y:S01]  /*0460*/  IMAD.WIDE R12, R21, 0x4, R4.reuse ;  /* 0x00000004150c7825 */ /* 0x100fe200078e0204 */
[----:B------:R-:W3:Y:S03]  /*0470*/  LDG.E R10, desc[UR4][R10.64] ;  /* 0x000000040a0a7981 */ /* 0x000ee6000c1e1900 */
[----:B------:R-:W-:-:S02]  /*0480*/  IMAD.WIDE R16, R17, 0x4, R4 ;  /* 0x0000000411107825 */ /* 0x000fc400078e0204 */
[----:B------:R-:W4:Y:S04]  /*0490*/  LDG.E R12, desc[UR4][R12.64] ;  /* 0x000000040c0c7981 */ /* 0x000f28000c1e1900 */
[----:B------:R-:W5:Y:S01]  /*04a0*/  LDG.E R16, desc[UR4][R16.64] ;  /* 0x0000000410107981 */ /* 0x000f62000c1e1900 */
[----:B------:R-:W-:-:S04]  /*04b0*/  FMUL R19, R9, R9 ;  /* 0x0000000909137220 */ /* 0x000fc80000400000 */
[----:B------:R-:W0:Y:S01]  /*04c0*/  MUFU.RCP R8, R19 ;  /* 0x0000001300087308 */ /* 0x000e220000001000 */
[----:B------:R-:W-:Y:S01]  /*04d0*/  BSSY.RECONVERGENT B0, `(.L_x_2) ;  /* 0x0000014000007945 */ /* 0x000fe20003800200 */
[----:B--2---:R-:W-:-:S04]  /*04e0*/  FADD R4, -R9, R14 ;  /* 0x0000000e09047221 */ /* 0x004fc80000000100 */
[----:B------:R-:W-:Y:S01]  /*04f0*/  FMUL R0, R4, R4 ;  /* 0x0000000404007220 */ /* 0x000fe20000400000 */
[----:B---3--:R-:W-:-:S04]  /*0500*/  FADD R5, R10, -R9 ;  /* 0x800000090a057221 */ /* 0x008fc80000000000 */
[----:B------:R-:W-:Y:S01]  /*0510*/  FFMA R3, R5, R5, R0 ;  /* 0x0000000505037223 */ /* 0x000fe20000000000 */
[C---:B----4-:R-:W-:Y:S01]  /*0520*/  FADD R6, -R9.reuse, R12 ;  /* 0x0000000c09067221 */ /* 0x050fe20000000100 */
[----:B-----5:R-:W-:-:S03]  /*0530*/  FADD R7, -R9, R16 ;  /* 0x0000001009077221 */ /* 0x020fc60000000100 */
[----:B------:R-:W-:-:S04]  /*0540*/  FFMA R0, R6, R6, R3 ;  /* 0x0000000606007223 */ /* 0x000fc80000000003 */
[----:B------:R-:W-:Y:S01]  /*0550*/  FFMA R0, R7, R7, R0 ;  /* 0x0000000707007223 */ /* 0x000fe20000000000 */
[----:B0-----:R-:W-:-:S03]  /*0560*/  FFMA R3, -R19, R8, 1 ;  /* 0x3f80000013037423 */ /* 0x001fc60000000108 */
[----:B------:R-:W0:Y:S01]  /*0570*/  FCHK P0, R0, R19 ;  /* 0x0000001300007302 */ /* 0x000e220000000000 */
[----:B------:R-:W-:-:S04]  /*0580*/  FFMA R3, R8, R3, R8 ;  /* 0x0000000308037223 */ /* 0x000fc80000000008 */
[----:B------:R-:W-:-:S04]  /*0590*/  FFMA R8, R0, R3, RZ ;  /* 0x0000000300087223 */ /* 0x000fc800000000ff */
[----:B------:R-:W-:-:S04]  /*05a0*/  FFMA R10, -R19, R8, R0 ;  /* 0x00000008130a7223 */ /* 0x000fc80000000100 */
[----:B------:R-:W-:Y:S01]  /*05b0*/  FFMA R8, R3, R10, R8 ;  /* 0x0000000a03087223 */ /* 0x000fe20000000008 */
[----:B0-----:R-:W-:Y:S06]  /*05c0*/  @!P0 BRA `(.L_x_3) ;  /* 0x0000000000108947 */ /* 0x001fec0003800000 */
[----:B------:R-:W-:Y:S02]  /*05d0*/  MOV R3, R19 ;  /* 0x0000001300037202 */ /* 0x000fe40000000f00 */
[----:B------:R-:W-:-:S07]  /*05e0*/  MOV R10, 0x600 ;  /* 0x00000600000a7802 */ /* 0x000fce0000000f00 */
[----:B------:R-:W-:Y:S05]  /*05f0*/  CALL.REL.NOINC `($__internal_1_$__cuda_sm3x_div_rn_noftz_f32_slowpath) ;  /* 0x00000008002c7944 */ /* 0x000fea0003c00000 */
[----:B------:R-:W-:-:S07]  /*0600*/  IMAD.MOV.U32 R8, RZ, RZ, R3 ;  /* 0x000000ffff087224 */ /* 0x000fce00078e0003 */
.L_x_3:
[----:B------:R-:W-:Y:S05]  /*0610*/  BSYNC.RECONVERGENT B0 ;  /* 0x0000000000007941 */ /* 0x000fea0003800200 */
.L_x_2:
[----:B------:R-:W0:Y:S01]  /*0620*/  MUFU.RCP R10, R9 ;  /* 0x00000009000a7308 */ /* 0x000e220000001000 */
[----:B------:R-:W-:Y:S01]  /*0630*/  FADD R3, R5, R4 ;  /* 0x0000000405037221 */ /* 0x000fe20000000000 */
[----:B------:R-:W-:Y:S03]  /*0640*/  BSSY.RECONVERGENT B0, `(.L_x_4) ;  /* 0x000000d000007945 */ /* 0x000fe60003800200 */
[----:B------:R-:W-:-:S04]  /*0650*/  FADD R0, R6, R3 ;  /* 0x0000000306007221 */ /* 0x000fc80000000000 */
[----:B------:R-:W-:-:S04]  /*0660*/  FADD R0, R7, R0 ;  /* 0x0000000007007221 */ /* 0x000fc80000000000 */
[----:B------:R-:W1:Y:S01]  /*0670*/  FCHK P0, R0, R9 ;  /* 0x0000000900007302 */ /* 0x000e620000000000 */
[----:B0-----:R-:W-:-:S04]  /*0680*/  FFMA R3, -R9, R10, 1 ;  /* 0x3f80000009037423 */ /* 0x001fc8000000010a */
[----:B------:R-:W-:-:S04]  /*0690*/  FFMA R3, R10, R3, R10 ;  /* 0x000000030a037223 */ /* 0x000fc8000000000a */
[----:B------:R-:W-:-:S04]  /*06a0*/  FFMA R10, R0, R3, RZ ;  /* 0x00000003000a7223 */ /* 0x000fc800000000ff */
[----:B------:R-:W-:-:S04]  /*06b0*/  FFMA R11, -R9, R10, R0 ;  /* 0x0000000a090b7223 */ /* 0x000fc80000000100 */
[----:B------:R-:W-:Y:S01]  /*06c0*/  FFMA R3, R3, R11, R10 ;  /* 0x0000000b03037223 */ /* 0x000fe2000000000a */
[----:B-1----:R-:W-:Y:S06]  /*06d0*/  @!P0 BRA `(.L_x_5) ;  /* 0x00000000000c8947 */ /* 0x002fec0003800000 */
[----:B------:R-:W-:Y:S02]  /*06e0*/  MOV R3, R9 ;  /* 0x0000000900037202 */ /* 0x000fe40000000f00 */
[----:B------:R-:W-:-:S07]  /*06f0*/  MOV R10, 0x710 ;  /* 0x00000710000a7802 */ /* 0x000fce0000000f00 */
[----:B------:R-:W-:Y:S05]  /*0700*/  CALL.REL.NOINC `($__internal_1_$__cuda_sm3x_div_rn_noftz_f32_slowpath) ;  /* 0x0000000400e87944 */ /* 0x000fea0003c00000 */
.L_x_5:
[----:B------:R-:W-:Y:S05]  /*0710*/  BSYNC.RECONVERGENT B0 ;  /* 0x0000000000007941 */ /* 0x000fea0003800200 */
.L_x_4:
[----:B------:R-:W0:Y:S01]  /*0720*/  F2F.F64.F32 R12, R3 ;  /* 0x00000003000c7310 */ /* 0x000e220000201800 */
[----:B------:R-:W-:Y:S02]  /*0730*/  HFMA2 R15, -RZ, RZ, 1.953125, 0 ;  /* 0x3fd00000ff0f7431 */ /* 0x000fe400000001ff */
[----:B------:R-:W-:Y:S02]  /*0740*/  IMAD.MOV.U32 R14, RZ, RZ, 0x0 ;  /* 0x00000000ff0e7424 */ /* 0x000fe400078e00ff */
[----:B------:R-:W-:Y:S01]  /*0750*/  FMUL R16, R3, R3 ;  /* 0x0000000303107220 */ /* 0x000fe20000400000 */
[----:B------:R-:W-:Y:S03]  /*0760*/  BSSY.RECONVERGENT B0, `(.L_x_6) ;  /* 0x0000014000007945 */ /* 0x000fe60003800200 */
[----:B------:R-:W1:Y:S01]  /*0770*/  F2F.F64.F32 R10, R16 ;  /* 0x00000010000a7310 */ /* 0x000e620000201800 */
[----:B0-----:R-:W-:-:S07]  /*0780*/  DFMA R12, R12, R14, 1 ;  /* 0x3ff000000c0c742b */ /* 0x001fce000000000e */
[----:B------:R-:W0:Y:S01]  /*0790*/  F2F.F64.F32 R8, R8 ;  /* 0x0000000800087310 */ /* 0x000e220000201800 */
[----:B-1----:R-:W-:-:S07]  /*07a0*/  DMUL R10, R10, -0.0625 ;  /* 0xbfb000000a0a7828 */ /* 0x002fce0000000000 */
[----:B------:R-:W1:Y:S01]  /*07b0*/  F2F.F32.F64 R12, R12 ;  /* 0x0000000c000c7310 */ /* 0x000e620000301000 */
[----:B0-----:R-:W-:-:S07]  /*07c0*/  DFMA R10, R8, 0.5, R10 ;  /* 0x3fe00000080a782b */ /* 0x001fce000000000a */
[----:B------:R-:W0:Y:S01]  /*07d0*/  F2F.F32.F64 R0, R10 ;  /* 0x0000000a00007310 */ /* 0x000e220000301000 */
[----:B-1----:R-:W-:-:S07]  /*07e0*/  FMUL R15, R12, R12 ;  /* 0x0000000c0c0f7220 */ /* 0x002fce0000400000 */
[----:B------:R-:W1:Y:S08]  /*07f0*/  MUFU.RCP R14, R15 ;  /* 0x0000000f000e7308 */ /* 0x000e700000001000 */
[----:B0-----:R-:W0:Y:S01]  /*0800*/  FCHK P0, R0, R15 ;  /* 0x0000000f00007302 */ /* 0x001e220000000000 */
[----:B-1----:R-:W-:-:S04]  /*0810*/  FFMA R3, -R15, R14, 1 ;  /* 0x3f8000000f037423 */ /* 0x002fc8000000010e */
[----:B------:R-:W-:-:S04]  /*0820*/  FFMA R3, R14, R3, R14 ;  /* 0x000000030e037223 */ /* 0x000fc8000000000e */
[----:B------:R-:W-:-:S04]  /*0830*/  FFMA R14, R0, R3, RZ ;  /* 0x00000003000e7223 */ /* 0x000fc800000000ff */
[----:B------:R-:W-:-:S04]  /*0840*/  FFMA R9, -R15, R14, R0 ;  /* 0x0000000e0f097223 */ /* 0x000fc80000000100 */
[----:B------:R-:W-:Y:S01]  /*0850*/  FFMA R3, R3, R9, R14 ;  /* 0x0000000903037223 */ /* 0x000fe2000000000e */
[----:B0-----:R-:W-:Y:S06]  /*0860*/  @!P0 BRA `(.L_x_7) ;  /* 0x00000000000c8947 */ /* 0x001fec0003800000 */
[----:B------:R-:W-:Y:S01]  /*0870*/  IMAD.MOV.U32 R3, RZ, RZ, R15 ;  /* 0x000000ffff037224 */ /* 0x000fe200078e000f */
[----:B------:R-:W-:-:S07]  /*0880*/  MOV R10, 0x8a0 ;  /* 0x000008a0000a7802 */ /* 0x000fce0000000f00 */
[----:B------:R-:W-:Y:S05]  /*0890*/  CALL.REL.NOINC `($__internal_1_$__cuda_sm3x_div_rn_noftz_f32_slowpath) ;  /* 0x0000000400847944 */ /* 0x000fea0003c00000 */
.L_x_7:
[----:B------:R-:W-:Y:S05]  /*08a0*/  BSYNC.RECONVERGENT B0 ;  /* 0x0000000000007941 */ /* 0x000fea0003800200 */
.L_x_6:
[----:B------:R-:W0:Y:S01]  /*08b0*/  LDC R10, c[0x0][0x3d8] ;  /* 0x0000f600ff0a7b82 */ /* 0x000e220000000800 */
[----:B------:R-:W-:Y:S01]  /*08c0*/  BSSY.RECONVERGENT B0, `(.L_x_8) ;  /* 0x000000f000007945 */ /* 0x000fe20003800200 */
[----:B0-----:R-:W-:-:S04]  /*08d0*/  FADD R0, R10, 1 ;  /* 0x3f8000000a007421 */ /* 0x001fc80000000000 */
[----:B------:R-:W-:Y:S01]  /*08e0*/  FMUL R9, R0, R10 ;  /* 0x0000000a00097220 */ /* 0x000fe20000400000 */
[----:B------:R-:W-:-:S03]  /*08f0*/  FADD R0, R3, -R10 ;  /* 0x8000000a03007221 */ /* 0x000fc60000000000 */
[----:B------:R-:W0:Y:S08]  /*0900*/  MUFU.RCP R8, R9 ;  /* 0x0000000900087308 */ /* 0x000e300000001000 */
        /* <DEDUP_REMOVED lines=10> */
.L_x_9:
[----:B------:R-:W-:Y:S05]  /*09b0*/  BSYNC.RECONVERGENT B0 ;  /* 0x0000000000007941 */ /* 0x000fea0003800200 */
.L_x_8:
[----:B------:R-:W0:Y:S01]  /*09c0*/  F2F.F64.F32 R8, R3 ;  /* 0x0000000300087310 */ /* 0x000e220000201800 */
[----:B------:R-:W-:Y:S01]  /*09d0*/  BSSY.RECONVERGENT B0, `(.L_x_10) ;  /* 0x000000f000007945 */ /* 0x000fe20003800200 */
[----:B0-----:R-:W-:-:S06]  /*09e0*/  DADD R8, R8, 1 ;  /* 0x3ff0000008087429 */ /* 0x001fcc0000000000 */
[----:B------:R-:W0:Y:S04]  /*09f0*/  MUFU.RCP64H R11, R9 ;  /* 0x00000009000b7308 */ /* 0x000e280000001800 */
[----:B------:R-:W-:-:S05]  /*0a00*/  VIADD R10, R9, 0x300402 ;  /* 0x00300402090a7836 */ /* 0x000fca0000000000 */
[----:B------:R-:W-:Y:S01]  /*0a10*/  FSETP.GEU.AND P0, PT, |R10|, 5.8789094863358348022e-39, PT ;  /* 0x004004020a00780b */ /* 0x000fe20003f0e200 */
[----:B0-----:R-:W-:-:S08]  /*0a20*/  DFMA R12, -R8, R10, 1 ;  /* 0x3ff00000080c742b */ /* 0x001fd0000000010a */
[----:B------:R-:W-:-:S08]  /*0a30*/  DFMA R12, R12, R12, R12 ;  /* 0x0000000c0c0c722b */ /* 0x000fd0000000000c */
[----:B------:R-:W-:-:S08]  /*0a40*/  DFMA R12, R10, R12, R10 ;  /* 0x0000000c0a0c722b */ /* 0x000fd0000000000a */
[----:B------:R-:W-:-:S08]  /*0a50*/  DFMA R14, -R8, R12, 1 ;  /* 0x3ff00000080e742b */ /* 0x000fd0000000010c */
[----:B------:R-:W-:Y:S01]  /*0a60*/  DFMA R14, R12, R14, R12 ;  /* 0x0000000e0c0e722b */ /* 0x000fe2000000000c */
[----:B------:R-:W-:Y:S10]  /*0a70*/  @P0 BRA `(.L_x_11) ;  /* 0x0000000000100947 */ /* 0x000ff40003800000 */
[----:B------:R-:W-:-:S04]  /*0a80*/  LOP3.LUT R0, R9, 0x7fffffff, RZ, 0xc0, !PT ;  /* 0x7fffffff09007812 */ /* 0x000fc800078ec0ff */
[----:B------:R-:W-:Y:S02]  /*0a90*/  IADD3 R12, PT, PT, R0, -0x100000, RZ ;  /* 0xfff00000000c7810 */ /* 0x000fe40007ffe0ff */
[----:B------:R-:W-:-:S07]  /*0aa0*/  MOV R0, 0xac0 ;  /* 0x00000ac000007802 */ /* 0x000fce0000000f00 */
[----:B------:R-:W-:Y:S05]  /*0ab0*/  CALL.REL.NOINC `($__internal_0_$__cuda_sm20_dblrcp_rn_slowpath_v3) ;  /* 0x0000000000547944 */ /* 0x000fea0003c00000 */
.L_x_11:
[----:B------:R-:W-:Y:S05]  /*0ac0*/  BSYNC.RECONVERGENT B0 ;  /* 0x0000000000007941 */ /* 0x000fea0003800200 */
.L_x_10:
[----:B------:R-:W0:Y:S01]  /*0ad0*/  F2F.F32.F64 R14, R14 ;  /* 0x0000000e000e7310 */ /* 0x000e220000301000 */
[----:B------:R-:W1:Y:S01]  /*0ae0*/  LDC.64 R10, c[0x0][0x3b8] ;  /* 0x0000ee00ff0a7b82 */ /* 0x000e620000000a00 */
[----:B------:R-:W-:-:S07]  /*0af0*/  IMAD.MOV.U32 R3, RZ, RZ, RZ ;  /* 0x000000ffff037224 */ /* 0x000fce00078e00ff */
[----:B------:R-:W2:Y:S01]  /*0b00*/  LDC.64 R16, c[0x0][0x3c0] ;  /* 0x0000f000ff107b82 */ /* 0x000ea20000000a00 */
[----:B0-----:R-:W-:-:S07]  /*0b10*/  FSETP.GEU.AND P0, PT, R14, RZ, PT ;  /* 0x000000ff0e00720b */ /* 0x001fce0003f0e000 */
[----:B------:R-:W0:Y:S08]  /*0b20*/  LDC.64 R18, c[0x0][0x3d0] ;  /* 0x0000f400ff127b82 */ /* 0x000e300000000a00 */
[----:B------:R-:W3:Y:S01]  /*0b30*/  LDC.64 R12, c[0x0][0x3c8] ;  /* 0x0000f200ff0c7b82 */ /* 0x000ee20000000a00 */
[----:B-1----:R-:W-:Y:S01]  /*0b40*/  IMAD.WIDE R10, R2, 0x4, R10 ;  /* 0x00000004020a7825 */ /* 0x002fe200078e020a */
[----:B------:R-:W-:-:S04]  /*0b50*/  @P0 FMNMX.NAN R3, R14, 1, PT ;  /* 0x3f8000000e030809 */ /* 0x000fc80003820000 */
[----:B------:R-:W-:Y:S02]  /*0b60*/  STG.E desc[UR4][R10.64], R5 ;  /* 0x000000050a007986 */ /* 0x000fe4000c101904 */
[----:B------:R-:W1:Y:S01]  /*0b70*/  LDC.64 R8, c[0x0][0x3e0] ;  /* 0x0000f800ff087b82 */ /* 0x000e620000000a00 */
[----:B--2---:R-:W-:-:S05]  /*0b80*/  IMAD.WIDE R16, R2, 0x4, R16 ;  /* 0x0000000402107825 */ /* 0x004fca00078e0210 */
[----:B------:R-:W-:Y:S01]  /*0b90*/  STG.E desc[UR4][R16.64], R4 ;  /* 0x0000000410007986 */ /* 0x000fe2000c101904 */
[----:B0-----:R-:W-:-:S05]  /*0ba0*/  IMAD.WIDE R14, R2, 0x4, R18 ;  /* 0x00000004020e7825 */ /* 0x001fca00078e0212 */
[----:B------:R-:W-:Y:S01]  /*0bb0*/  STG.E desc[UR4][R14.64], R6 ;  /* 0x000000060e007986 */ /* 0x000fe2000c101904 */
[----:B---3--:R-:W-:-:S05]  /*0bc0*/  IMAD.WIDE R12, R2, 0x4, R12 ;  /* 0x00000004020c7825 */ /* 0x008fca00078e020c */
[----:B------:R-:W-:Y:S01]  /*0bd0*/  STG.E desc[UR4][R12.64], R7 ;  /* 0x000000070c007986 */ /* 0x000fe2000c101904 */
[----:B-1----:R-:W-:-:S05]  /*0be0*/  IMAD.WIDE R8, R2, 0x4, R8 ;  /* 0x0000000402087825 */ /* 0x002fca00078e0208 */
[----:B------:R-:W-:Y:S01]  /*0bf0*/  STG.E desc[UR4][R8.64], R3 ;  /* 0x0000000308007986 */ /* 0x000fe2000c101904 */
[----:B------:R-:W-:Y:S05]  /*0c00*/  EXIT ;  /* 0x000000000000794d */ /* 0x000fea0003800000 */
        .weak           $__internal_0_$__cuda_sm20_dblrcp_rn_slowpath_v3
        .type           $__internal_0_$__cuda_sm20_dblrcp_rn_slowpath_v3,@function
        .size           $__internal_0_$__cuda_sm20_dblrcp_rn_slowpath_v3,($__internal_1_$__cuda_sm3x_div_rn_noftz_f32_slowpath - $__internal_0_$__cuda_sm20_dblrcp_rn_slowpath_v3)
$__internal_0_$__cuda_sm20_dblrcp_rn_slowpath_v3:
[----:B------:R-:W-:Y:S01]  /*0c10*/  DSETP.GTU.AND P0, PT, |R8|, +INF , PT ;  /* 0x7ff000000800742a */ /* 0x000fe20003f0c200 */
[----:B------:R-:W-:-:S13]  /*0c20*/  BSSY.RECONVERGENT B1, `(.L_x_12) ;  /* 0x0000023000017945 */ /* 0x000fda0003800200 */
[----:B------:R-:W-:Y:S05]  /*0c30*/  @P0 BRA `(.L_x_13) ;  /* 0x00000000007c0947 */ /* 0x000fea0003800000 */
[----:B------:R-:W-:-:S04]  /*0c40*/  LOP3.LUT R3, R9, 0x7fffffff, RZ, 0xc0, !PT ;  /* 0x7fffffff09037812 */ /* 0x000fc800078ec0ff */
[----:B------:R-:W-:-:S04]  /*0c50*/  IADD3 R10, PT, PT, R3, -0x1, RZ ;  /* 0xffffffff030a7810 */ /* 0x000fc80007ffe0ff */
[----:B------:R-:W-:-:S13]  /*0c60*/  ISETP.GE.U32.AND P0, PT, R10, 0x7fefffff, PT ;  /* 0x7fefffff0a00780c */ /* 0x000fda0003f06070 */
[----:B------:R-:W-:Y:S01]  /*0c70*/  @P0 LOP3.LUT R11, R9, 0x7ff00000, RZ, 0x3c, !PT ;  /* 0x7ff00000090b0812 */ /* 0x000fe200078e3cff */
[----:B------:R-:W-:Y:S01]  /*0c80*/  @P0 IMAD.MOV.U32 R10, RZ, RZ, RZ ;  /* 0x000000ffff0a0224 */ /* 0x000fe200078e00ff */
[----:B------:R-:W-:Y:S06]  /*0c90*/  @P0 BRA `(.L_x_14) ;  /* 0x00000000006c0947 */ /* 0x000fec0003800000 */
[----:B------:R-:W-:-:S13]  /*0ca0*/  ISETP.GE.U32.AND P0, PT, R3, 0x1000001, PT ;  /* 0x010000010300780c */ /* 0x000fda0003f06070 */
[----:B------:R-:W-:Y:S05]  /*0cb0*/  @!P0 BRA `(.L_x_15) ;  /* 0x0000000000348947 */ /* 0x000fea0003800000 */
[----:B------:R-:W-:Y:S01]  /*0cc0*/  IADD3 R11, PT, PT, R9, -0x3fe00000, RZ ;  /* 0xc0200000090b7810 */ /* 0x000fe20007ffe0ff */
[----:B------:R-:W-:-:S03]  /*0cd0*/  IMAD.MOV.U32 R10, RZ, RZ, R8 ;  /* 0x000000ffff0a7224 */ /* 0x000fc600078e0008 */
[----:B------:R-:W0:Y:S03]  /*0ce0*/  MUFU.RCP64H R13, R11 ;  /* 0x0000000b000d7308 */ /* 0x000e260000001800 */
[----:B0-----:R-:W-:-:S08]  /*0cf0*/  DFMA R14, -R10, R12, 1 ;  /* 0x3ff000000a0e742b */ /* 0x001fd0000000010c */
[----:B------:R-:W-:-:S08]  /*0d00*/  DFMA R14, R14, R14, R14 ;  /* 0x0000000e0e0e722b */ /* 0x000fd0000000000e */
[----:B------:R-:W-:-:S08]  /*0d10*/  DFMA R14, R12, R14, R12 ;  /* 0x0000000e0c0e722b */ /* 0x000fd0000000000c */
[----:B------:R-:W-:-:S08]  /*0d20*/  DFMA R12, -R10, R14, 1 ;  /* 0x3ff000000a0c742b */ /* 0x000fd0000000010e */
[----:B------:R-:W-:-:S08]  /*0d30*/  DFMA R12, R14, R12, R14 ;  /* 0x0000000c0e0c722b */ /* 0x000fd0000000000e */
[----:B------:R-:W-:-:S08]  /*0d40*/  DMUL R12, R12, 2.2250738585072013831e-308 ;  /* 0x001000000c0c7828 */ /* 0x000fd00000000000 */
[----:B------:R-:W-:-:S08]  /*0d50*/  DFMA R8, -R8, R12, 1 ;  /* 0x3ff000000808742b */ /* 0x000fd0000000010c */
[----:B------:R-:W-:-:S08]  /*0d60*/  DFMA R8, R8, R8, R8 ;  /* 0x000000080808722b */ /* 0x000fd00000000008 */
[----:B------:R-:W-:Y:S01]  /*0d70*/  DFMA R10, R12, R8, R12 ;  /* 0x000000080c0a722b */ /* 0x000fe2000000000c */
[----:B------:R-:W-:Y:S10]  /*0d80*/  BRA `(.L_x_14) ;  /* 0x0000000000307947 */ /* 0x000ff40003800000 */
.L_x_15:
[----:B------:R-:W-:Y:S01]  /*0d90*/  DMUL R8, R8, 8.11296384146066816958e+31 ;  /* 0x4690000008087828 */ /* 0x000fe20000000000 */
[----:B------:R-:W-:-:S05]  /*0da0*/  MOV R10, R12 ;  /* 0x0000000c000a7202 */ /* 0x000fca0000000f00 */
[----:B------:R-:W0:Y:S02]  /*0db0*/  MUFU.RCP64H R11, R9 ;  /* 0x00000009000b7308 */ /* 0x000e240000001800 */
[----:B0-----:R-:W-:-:S08]  /*0dc0*/  DFMA R12, -R8, R10, 1 ;  /* 0x3ff00000080c742b */ /* 0x001fd0000000010a */
[----:B------:R-:W-:-:S08]  /*0dd0*/  DFMA R12, R12, R12, R12 ;  /* 0x0000000c0c0c722b */ /* 0x000fd0000000000c */
[----:B------:R-:W-:-:S08]  /*0de0*/  DFMA R12, R10, R12, R10 ;  /* 0x0000000c0a0c722b */ /* 0x000fd0000000000a */
[----:B------:R-:W-:-:S08]  /*0df0*/  DFMA R10, -R8, R12, 1 ;  /* 0x3ff00000080a742b */ /* 0x000fd0000000010c */
[----:B------:R-:W-:-:S08]  /*0e00*/  DFMA R10, R12, R10, R12 ;  /* 0x0000000a0c0a722b */ /* 0x000fd0000000000c */
[----:B------:R-:W-:Y:S01]  /*0e10*/  DMUL R10, R10, 8.11296384146066816958e+31 ;  /* 0x469000000a0a7828 */ /* 0x000fe20000000000 */
[----:B------:R-:W-:Y:S10]  /*0e20*/  BRA `(.L_x_14) ;  /* 0x0000000000087947 */ /* 0x000ff40003800000 */
.L_x_13:
[----:B------:R-:W-:Y:S01]  /*0e30*/  LOP3.LUT R11, R9, 0x80000, RZ, 0xfc, !PT ;  /* 0x00080000090b7812 */ /* 0x000fe200078efcff */
[----:B------:R-:W-:-:S07]  /*0e40*/  IMAD.MOV.U32 R10, RZ, RZ, R8 ;  /* 0x000000ffff0a7224 */ /* 0x000fce00078e0008 */
.L_x_14:
[----:B------:R-:W-:Y:S05]  /*0e50*/  BSYNC.RECONVERGENT B1 ;  /* 0x0000000000017941 */ /* 0x000fea0003800200 */
.L_x_12:
[----:B------:R-:W-:Y:S01]  /*0e60*/  MOV R8, R0 ;  /* 0x0000000000087202 */ /* 0x000fe20000000f00 */
[----:B------:R-:W-:Y:S01]  /*0e70*/  IMAD.MOV.U32 R9, RZ, RZ, 0x0 ;  /* 0x00000000ff097424 */ /* 0x000fe200078e00ff */
[----:B------:R-:W-:Y:S01]  /*0e80*/  MOV R14, R10 ;  /* 0x0000000a000e7202 */ /* 0x000fe20000000f00 */
[----:B------:R-:W-:Y:S02]  /*0e90*/  IMAD.MOV.U32 R15, RZ, RZ, R11 ;  /* 0x000000ffff0f7224 */ /* 0x000fe400078e000b */
[----:B------:R-:W-:Y:S05]  /*0ea0*/  RET.REL.NODEC R8 `(_Z4sradfiilPiS_S_S_PfS0_S0_S0_fS0_S0_) ;  /* 0xfffffff008547950 */ /* 0x000fea0003c3ffff */
        .weak           $__internal_1_$__cuda_sm3x_div_rn_noftz_f32_slowpath
        .type           $__internal_1_$__cuda_sm3x_div_rn_noftz_f32_slowpath,@function
        .size           $__internal_1_$__cuda_sm3x_div_rn_noftz_f32_slowpath,(.L_x_97 - $__internal_1_$__cuda_sm3x_div_rn_noftz_f32_slowpath)
$__internal_1_$__cuda_sm3x_div_rn_noftz_f32_slowpath:
[----:B------:R-:W-:Y:S01]  /*0eb0*/  SHF.R.U32.HI R12, RZ, 0x17, R3 ;  /* 0x00000017ff0c7819 */ /* 0x000fe20000011603 */
[----:B------:R-:W-:Y:S01]  /*0ec0*/  BSSY.RECONVERGENT B1, `(.L_x_16) ;  /* 0x0000062000017945 */ /* 0x000fe20003800200 */
[----:B------:R-:W-:Y:S02]  /*0ed0*/  SHF.R.U32.HI R11, RZ, 0x17, R0 ;  /* 0x00000017ff0b7819 */ /* 0x000fe40000011600 */
[----:B------:R-:W-:Y:S02]  /*0ee0*/  LOP3.LUT R12, R12, 0xff, RZ, 0xc0, !PT ;  /* 0x000000ff0c0c7812 */ /* 0x000fe400078ec0ff */
[----:B------:R-:W-:Y:S02]  /*0ef0*/  LOP3.LUT R16, R11, 0xff, RZ, 0xc0, !PT ;  /* 0x000000ff0b107812 */ /* 0x000fe400078ec0ff */
[----:B------:R-:W-:-:S03]  /*0f00*/  IADD3 R14, PT, PT, R12, -0x1, RZ ;  /* 0xffffffff0c0e7810 */ /* 0x000fc60007ffe0ff */
[----:B------:R-:W-:Y:S01]  /*0f10*/  VIADD R13, R16, 0xffffffff ;  /* 0xffffffff100d7836 */ /* 0x000fe20000000000 */
[----:B------:R-:W-:-:S04]  /*0f20*/  ISETP.GT.U32.AND P0, PT, R14, 0xfd, PT ;  /* 0x000000fd0e00780c */ /* 0x000fc80003f04070 */
[----:B------:R-:W-:-:S13]  /*0f30*/  ISETP.GT.U32.OR P0, PT, R13, 0xfd, P0 ;  /* 0x000000fd0d00780c */ /* 0x000fda0000704470 */
[----:B------:R-:W-:Y:S01]  /*0f40*/  @!P0 MOV R11, RZ ;  /* 0x000000ff000b8202 */ /* 0x000fe20000000f00 */
[----:B------:R-:W-:Y:S06]  /*0f50*/  @!P0 BRA `(.L_x_17) ;  /* 0x00000000005c8947 */ /* 0x000fec0003800000 */
[----:B------:R-:W-:Y:S02]  /*0f60*/  FSETP.GTU.FTZ.AND P0, PT, |R0|, +INF , PT ;  /* 0x7f8000000000780b */ /* 0x000fe40003f1c200 */
[----:B------:R-:W-:-:S04]  /*0f70*/  FSETP.GTU.FTZ.AND P1, PT, |R3|, +INF , PT ;  /* 0x7f8000000300780b */ /* 0x000fc80003f3c200 */
[----:B------:R-:W-:-:S13]  /*0f80*/  PLOP3.LUT P0, PT, P0, P1, PT, 0xf8, 0x8f ;  /* 0x00000000008f781c */ /* 0x000fda0000703f70 */
[----:B------:R-:W-:Y:S05]  /*0f90*/  @P0 BRA `(.L_x_18) ;  /* 0x00000004004c0947 */ /* 0x000fea0003800000 */
[----:B------:R-:W-:-:S13]  /*0fa0*/  LOP3.LUT P0, RZ, R3, 0x7fffffff, R0, 0xc8, !PT ;  /* 0x7fffffff03ff7812 */ /* 0x000fda000780c800 */
[----:B------:R-:W-:Y:S05]  /*0fb0*/  @!P0 BRA `(.L_x_19) ;  /* 0x00000004003c8947 */ /* 0x000fea0003800000 */
[C---:B------:R-:W-:Y:S02]  /*0fc0*/  FSETP.NEU.FTZ.AND P1, PT, |R0|.reuse, +INF , PT ;  /* 0x7f8000000000780b */ /* 0x040fe40003f3d200 */
[----:B------:R-:W-:Y:S02]  /*0fd0*/  FSETP.NEU.FTZ.AND P2, PT, |R3|, +INF , PT ;  /* 0x7f8000000300780b */ /* 0x000fe40003f5d200 */
[----:B------:R-:W-:-:S11]  /*0fe0*/  FSETP.NEU.FTZ.AND P0, PT, |R0|, +INF , PT ;  /* 0x7f8000000000780b */ /* 0x000fd60003f1d200 */
[----:B------:R-:W-:Y:S05]  /*0ff0*/  @!P2 BRA !P1, `(.L_x_19) ;  /* 0x00000004002ca947 */ /* 0x000fea0004800000 */
[----:B------:R-:W-:-:S04]  /*1000*/  LOP3.LUT P1, RZ, R0, 0x7fffffff, RZ, 0xc0, !PT ;  /* 0x7fffffff00ff7812 */ /* 0x000fc8000782c0ff */
[----:B------:R-:W-:-:S13]  /*1010*/  PLOP3.LUT P1, PT, P2, P1, PT, 0x2f, 0xf2 ;  /* 0x0000000000f2781c */ /* 0x000fda0001722577 */
[----:B------:R-:W-:Y:S05]  /*1020*/  @P1 BRA `(.L_x_20) ;  /* 0x0000000400181947 */ /* 0x000fea0003800000 */
[----:B------:R-:W-:-:S04]  /*1030*/  LOP3.LUT P1, RZ, R3, 0x7fffffff, RZ, 0xc0, !PT ;  /* 0x7fffffff03ff7812 */ /* 0x000fc8000782c0ff */
[----:B------:R-:W-:-:S13]  /*1040*/  PLOP3.LUT P0, PT, P0, P1, PT, 0x2f, 0xf2 ;  /* 0x0000000000f2781c */ /* 0x000fda0000702577 */
[----:B------:R-:W-:Y:S05]  /*1050*/  @P0 BRA `(.L_x_21) ;  /* 0x0000000400000947 */ /* 0x000fea0003800000 */
[----:B------:R-:W-:Y:S02]  /*1060*/  ISETP.GE.AND P0, PT, R13, RZ, PT ;  /* 0x000000ff0d00720c */ /* 0x000fe40003f06270 */
[----:B------:R-:W-:-:S11]  /*1070*/  ISETP.GE.AND P1, PT, R14, RZ, PT ;  /* 0x000000ff0e00720c */ /* 0x000fd60003f26270 */
[----:B------:R-:W-:Y:S01]  /*1080*/  @P0 IMAD.MOV.U32 R11, RZ, RZ, RZ ;  /* 0x000000ffff0b0224 */ /* 0x000fe200078e00ff */
[----:B------:R-:W-:Y:S01]  /*1090*/  @!P0 MOV R11, 0xffffffc0 ;  /* 0xffffffc0000b8802 */ /* 0x000fe20000000f00 */
[----:B------:R-:W-:Y:S01]  /*10a0*/  @!P0 FFMA R0, R0, 1.84467440737095516160e+19, RZ ;  /* 0x5f80000000008823 */ /* 0x000fe200000000ff */
[----:B------:R-:W-:-:S03]  /*10b0*/  @!P1 FFMA R3, R3, 1.84467440737095516160e+19, RZ ;  /* 0x5f80000003039823 */ /* 0x000fc600000000ff */
[----:B------:R-:W-:-:S07]  /*10c0*/  @!P1 VIADD R11, R11, 0x40 ;  /* 0x000000400b0b9836 */ /* 0x000fce0000000000 */
.L_x_17:
[----:B------:R-:W-:Y:S01]  /*10d0*/  LEA R14, R12, 0xc0800000, 0x17 ;  /* 0xc08000000c0e7811 */ /* 0x000fe200078eb8ff */
[----:B------:R-:W-:Y:S03]  /*10e0*/  BSSY.RECONVERGENT B2, `(.L_x_22) ;  /* 0x0000036000027945 */ /* 0x000fe60003800200 */
[----:B------:R-:W-:Y:S01]  /*10f0*/  IADD3 R14, PT, PT, -R14, R3, RZ ;  /* 0x000000030e0e7210 */ /* 0x000fe20007ffe1ff */
[----:B------:R-:W-:-:S03]  /*1100*/  VIADD R3, R16, 0xffffff81 ;  /* 0xffffff8110037836 */ /* 0x000fc60000000000 */
[----:B------:R-:W0:Y:S01]  /*1110*/  MUFU.RCP R13, R14 ;  /* 0x0000000e000d7308 */ /* 0x000e220000001000 */
[----:B------:R-:W-:Y:S01]  /*1120*/  FADD.FTZ R15, -R14, -RZ ;  /* 0x800000ff0e0f7221 */ /* 0x000fe20000010100 */
[C---:B------:R-:W-:Y:S01]  /*1130*/  IMAD R0, R3.reuse, -0x800000, R0 ;  /* 0xff80000003007824 */ /* 0x040fe200078e0200 */
[----:B------:R-:W-:-:S04]  /*1140*/  IADD3 R12, PT, PT, R3, 0x7f, -R12 ;  /* 0x0000007f030c7810 */ /* 0x000fc80007ffe80c */
[----:B------:R-:W-:Y:S01]  /*1150*/  IADD3 R12, PT, PT, R12, R11, RZ ;  /* 0x0000000b0c0c7210 */ /* 0x000fe20007ffe0ff */
[----:B0-----:R-:W-:-:S04]  /*1160*/  FFMA R16, R13, R15, 1 ;  /* 0x3f8000000d107423 */ /* 0x001fc8000000000f */
[----:B------:R-:W-:-:S04]  /*1170*/  FFMA R18, R13, R16, R13 ;  /* 0x000000100d127223 */ /* 0x000fc8000000000d */
[----:B------:R-:W-:-:S04]  /*1180*/  FFMA R13, R0, R18, RZ ;  /* 0x00000012000d7223 */ /* 0x000fc800000000ff */
[----:B------:R-:W-:-:S04]  /*1190*/  FFMA R16, R15, R13, R0 ;  /* 0x0000000d0f107223 */ /* 0x000fc80000000000 */
[----:B------:R-:W-:-:S04]  /*11a0*/  FFMA R13, R18, R16, R13 ;  /* 0x00000010120d7223 */ /* 0x000fc8000000000d */
[----:B------:R-:W-:-:S04]  /*11b0*/  FFMA R16, R15, R13, R0 ;  /* 0x0000000d0f107223 */ /* 0x000fc80000000000 */
[----:B------:R-:W-:-:S05]  /*11c0*/  FFMA R0, R18, R16, R13 ;  /* 0x0000001012007223 */ /* 0x000fca000000000d */
[----:B------:R-:W-:-:S04]  /*11d0*/  SHF.R.U32.HI R3, RZ, 0x17, R0 ;  /* 0x00000017ff037819 */ /* 0x000fc80000011600 */
[----:B------:R-:W-:-:S05]  /*11e0*/  LOP3.LUT R3, R3, 0xff, RZ, 0xc0, !PT ;  /* 0x000000ff03037812 */ /* 0x000fca00078ec0ff */
[----:B------:R-:W-:-:S05]  /*11f0*/  IMAD.IADD R15, R3, 0x1, R12 ;  /* 0x00000001030f7824 */ /* 0x000fca00078e020c */
[----:B------:R-:W-:-:S04]  /*1200*/  IADD3 R3, PT, PT, R15, -0x1, RZ ;  /* 0xffffffff0f037810 */ /* 0x000fc80007ffe0ff */
[----:B------:R-:W-:-:S13]  /*1210*/  ISETP.GE.U32.AND P0, PT, R3, 0xfe, PT ;  /* 0x000000fe0300780c */ /* 0x000fda0003f06070 */
[----:B------:R-:W-:Y:S05]  /*1220*/  @!P0 BRA `(.L_x_23) ;  /* 0x0000000000808947 */ /* 0x000fea0003800000 */
[----:B------:R-:W-:-:S13]  /*1230*/  ISETP.GT.AND P0, PT, R15, 0xfe, PT ;  /* 0x000000fe0f00780c */ /* 0x000fda0003f04270 */
[----:B------:R-:W-:Y:S05]  /*1240*/  @P0 BRA `(.L_x_24) ;  /* 0x00000000006c0947 */ /* 0x000fea0003800000 */
[----:B------:R-:W-:-:S13]  /*1250*/  ISETP.GE.AND P0, PT, R15, 0x1, PT ;  /* 0x000000010f00780c */ /* 0x000fda0003f06270 */
[----:B------:R-:W-:Y:S05]  /*1260*/  @P0 BRA `(.L_x_25) ;  /* 0x0000000000740947 */ /* 0x000fea0003800000 */
[----:B------:R-:W-:Y:S02]  /*1270*/  ISETP.GE.AND P0, PT, R15, -0x18, PT ;  /* 0xffffffe80f00780c */ /* 0x000fe40003f06270 */
[----:B------:R-:W-:-:S11]  /*1280*/  LOP3.LUT R0, R0, 0x80000000, RZ, 0xc0, !PT ;  /* 0x8000000000007812 */ /* 0x000fd600078ec0ff */
[----:B------:R-:W-:Y:S05]  /*1290*/  @!P0 BRA `(.L_x_25) ;  /* 0x0000000000688947 */ /* 0x000fea0003800000 */
[CCC-:B------:R-:W-:Y:S01]  /*12a0*/  FFMA.RZ R3, R18.reuse, R16.reuse, R13.reuse ;  /* 0x0000001012037223 */ /* 0x1c0fe2000000c00d */
[C---:B------:R-:W-:Y:S02]  /*12b0*/  VIADD R14, R15.reuse, 0x20 ;  /* 0x000000200f0e7836 */ /* 0x040fe40000000000 */
[CCC-:B------:R-:W-:Y:S01]  /*12c0*/  FFMA.RM R12, R18.reuse, R16.reuse, R13.reuse ;  /* 0x00000010120c7223 */ /* 0x1c0fe2000000400d */
[----:B------:R-:W-:Y:S02]  /*12d0*/  ISETP.NE.AND P2, PT, R15, RZ, PT ;  /* 0x000000ff0f00720c */ /* 0x000fe40003f45270 */
[----:B------:R-:W-:Y:S01]  /*12e0*/  LOP3.LUT R11, R3, 0x7fffff, RZ, 0xc0, !PT ;  /* 0x007fffff030b7812 */ /* 0x000fe200078ec0ff */
[----:B------:R-:W-:Y:S01]  /*12f0*/  FFMA.RP R3, R18, R16, R13 ;  /* 0x0000001012037223 */ /* 0x000fe2000000800d */
[----:B------:R-:W-:Y:S02]  /*1300*/  ISETP.NE.AND P1, PT, R15, RZ, PT ;  /* 0x000000ff0f00720c */ /* 0x000fe40003f25270 */
[----:B------:R-:W-:-:S02]  /*1310*/  LOP3.LUT R11, R11, 0x800000, RZ, 0xfc, !PT ;  /* 0x008000000b0b7812 */ /* 0x000fc400078efcff */
[----:B------:R-:W-:Y:S02]  /*1320*/  IADD3 R13, PT, PT, -R15, RZ, RZ ;  /* 0x000000ff0f0d7210 */ /* 0x000fe40007ffe1ff */
[----:B------:R-:W-:Y:S02]  /*1330*/  SHF.L.U32 R14, R11, R14, RZ ;  /* 0x0000000e0b0e7219 */ /* 0x000fe400000006ff */
[----:B------:R-:W-:Y:S02]  /*1340*/  FSETP.NEU.FTZ.AND P0, PT, R3, R12, PT ;  /* 0x0000000c0300720b */ /* 0x000fe40003f1d000 */
[----:B------:R-:W-:Y:S02]  /*1350*/  SEL R12, R13, RZ, P2 ;  /* 0x000000ff0d0c7207 */ /* 0x000fe40001000000 */
[----:B------:R-:W-:Y:S02]  /*1360*/  ISETP.NE.AND P1, PT, R14, RZ, P1 ;  /* 0x000000ff0e00720c */ /* 0x000fe40000f25270 */
[----:B------:R-:W-:-:S02]  /*1370*/  SHF.R.U32.HI R12, RZ, R12, R11 ;  /* 0x0000000cff0c7219 */ /* 0x000fc4000001160b */
[----:B------:R-:W-:Y:S02]  /*1380*/  PLOP3.LUT P0, PT, P0, P1, PT, 0xf8, 0x8f ;  /* 0x00000000008f781c */ /* 0x000fe40000703f70 */
[----:B------:R-:W-:Y:S02]  /*1390*/  SHF.R.U32.HI R14, RZ, 0x1, R12 ;  /* 0x00000001ff0e7819 */ /* 0x000fe4000001160c */
[----:B------:R-:W-:-:S04]  /*13a0*/  SEL R3, RZ, 0x1, !P0 ;  /* 0x00000001ff037807 */ /* 0x000fc80004000000 */
[----:B------:R-:W-:-:S04]  /*13b0*/  LOP3.LUT R3, R3, 0x1, R14, 0xf8, !PT ;  /* 0x0000000103037812 */ /* 0x000fc800078ef80e */
[----:B------:R-:W-:-:S05]  /*13c0*/  LOP3.LUT R3, R3, R12, RZ, 0xc0, !PT ;  /* 0x0000000c03037212 */ /* 0x000fca00078ec0ff */
[----:B------:R-:W-:-:S05]  /*13d0*/  IMAD.IADD R3, R14, 0x1, R3 ;  /* 0x000000010e037824 */ /* 0x000fca00078e0203 */
[----:B------:R-:W-:Y:S01]  /*13e0*/  LOP3.LUT R0, R3, R0, RZ, 0xfc, !PT ;  /* 0x0000000003007212 */ /* 0x000fe200078efcff */
[----:B------:R-:W-:Y:S06]  /*13f0*/  BRA `(.L_x_25) ;  /* 0x0000000000107947 */ /* 0x000fec0003800000 */
.L_x_24:
[----:B------:R-:W-:-:S04]  /*1400*/  LOP3.LUT R0, R0, 0x80000000, RZ, 0xc0, !PT ;  /* 0x8000000000007812 */ /* 0x000fc800078ec0ff */
[----:B------:R-:W-:Y:S01]  /*1410*/  LOP3.LUT R0, R0, 0x7f800000, RZ, 0xfc, !PT ;  /* 0x7f80000000007812 */ /* 0x000fe200078efcff */
[----:B------:R-:W-:Y:S06]  /*1420*/  BRA `(.L_x_25) ;  /* 0x0000000000047947 */ /* 0x000fec0003800000 */
.L_x_23:
[----:B------:R-:W-:-:S07]  /*1430*/  LEA R0, R12, R0, 0x17 ;  /* 0x000000000c007211 */ /* 0x000fce00078eb8ff */
.L_x_25:
[----:B------:R-:W-:Y:S05]  /*1440*/  BSYNC.RECONVERGENT B2 ;  /* 0x0000000000027941 */ /* 0x000fea0003800200 */
.L_x_22:
[----:B------:R-:W-:Y:S05]  /*1450*/  BRA `(.L_x_26) ;  /* 0x0000000000207947 */ /* 0x000fea0003800000 */
.L_x_21:
[----:B------:R-:W-:-:S04]  /*1460*/  LOP3.LUT R0, R3, 0x80000000, R0, 0x48, !PT ;  /* 0x8000000003007812 */ /* 0x000fc800078e4800 */
[----:B------:R-:W-:Y:S01]  /*1470*/  LOP3.LUT R0, R0, 0x7f800000, RZ, 0xfc, !PT ;  /* 0x7f80000000007812 */ /* 0x000fe200078efcff */
[----:B------:R-:W-:Y:S06]  /*1480*/  BRA `(.L_x_26) ;  /* 0x0000000000147947 */ /* 0x000fec0003800000 */
.L_x_20:
[----:B------:R-:W-:Y:S01]  /*1490*/  LOP3.LUT R0, R3, 0x80000000, R0, 0x48, !PT ;  /* 0x8000000003007812 */ /* 0x000fe200078e4800 */
[----:B------:R-:W-:Y:S06]  /*14a0*/  BRA `(.L_x_26) ;  /* 0x00000000000c7947 */ /* 0x000fec0003800000 */
.L_x_19:
[----:B------:R-:W0:Y:S01]  /*14b0*/  MUFU.RSQ R0, -QNAN ;  /* 0xffc0000000007908 */ /* 0x000e220000001400 */
[----:B------:R-:W-:Y:S05]  /*14c0*/  BRA `(.L_x_26) ;  /* 0x0000000000047947 */ /* 0x000fea0003800000 */
.L_x_18:
[----:B------:R-:W-:-:S07]  /*14d0*/  FADD.FTZ R0, R0, R3 ;  /* 0x0000000300007221 */ /* 0x000fce0000010000 */
.L_x_26:
[----:B------:R-:W-:Y:S05]  /*14e0*/  BSYNC.RECONVERGENT B1 ;  /* 0x0000000000017941 */ /* 0x000fea0003800200 */
.L_x_16:
[----:B------:R-:W-:Y:S02]  /*14f0*/  HFMA2 R11, -RZ, RZ, 0, 0 ;  /* 0x00000000ff0b7431 */ /* 0x000fe400000001ff */
[----:B0-----:R-:W-:Y:S02]  /*1500*/  IMAD.MOV.U32 R3, RZ, RZ, R0 ;  /* 0x000000ffff037224 */ /* 0x001fe400078e0000 */
[----:B------:R-:W-:Y:S05]  /*1510*/  RET.REL.NODEC R10 `(_Z4sradfiilPiS_S_S_PfS0_S0_S0_fS0_S0_) ;  /* 0xffffffe80ab87950 */ /* 0x000fea0003c3ffff */
.L_x_27:
        /* <DEDUP_REMOVED lines=14> */
.L_x_97:


//--------------------- .text._Z6reduceliiPfS_    --------------------------
	.section	.text._Z6reduceliiPfS_,"ax",@progbits
	.align	128
        .global         _Z6reduceliiPfS_
        .type           _Z6reduceliiPfS_,@function
        .size           _Z6reduceliiPfS_,(.L_x_102 - _Z6reduceliiPfS_)
        .other          _Z6reduceliiPfS_,@"STO_CUDA_ENTRY STV_DEFAULT"
_Z6reduceliiPfS_:
.text._Z6reduceliiPfS_:
[----:B------:R-:W-:Y:S01]  /*0000*/  LDC R1, c[0x0][0x37c] ;  /* 0x0000df00ff017b82 */ /* 0x000fe20000000800 */
[----:B------:R-:W0:Y:S07]  /*0010*/  S2R R8, SR_CTAID.X ;  /* 0x0000000000087919 */ /* 0x000e2e0000002500 */
[----:B------:R-:W1:Y:S01]  /*0020*/  LDC R9, c[0x0][0x388] ;  /* 0x0000e200ff097b82 */ /* 0x000e620000000800 */
[----:B------:R-:W2:Y:S01]  /*0030*/  LDCU UR4, c[0x0][0x38c] ;  /* 0x00007180ff0477ac */ /* 0x000ea20008000800 */
[----:B------:R-:W0:Y:S01]  /*0040*/  S2R R7, SR_TID.X ;  /* 0x0000000000077919 */ /* 0x000e220000002100 */
[----:B------:R-:W3:Y:S05]  /*0050*/  LDCU.64 UR6, c[0x0][0x358] ;  /* 0x00006b00ff0677ac */ /* 0x000eea0008000a00 */
[----:B------:R-:W4:Y:S08]  /*0060*/  LDC.64 R4, c[0x0][0x390] ;  /* 0x0000e400ff047b82 */ /* 0x000f300000000a00 */
[----:B------:R-:W5:Y:S01]  /*0070*/  LDC.64 R2, c[0x0][0x398] ;  /* 0x0000e600ff027b82 */ /* 0x000f620000000a00 */
[----:B0-----:R-:W-:-:S05]  /*0080*/  IMAD R0, R8, 0x200, R7 ;  /* 0x0000020008007824 */ /* 0x001fca00078e0207 */
[----:B-1----:R-:W-:-:S13]  /*0090*/  ISETP.GE.AND P0, PT, R0, R9, PT ;  /* 0x000000090000720c */ /* 0x002fda0003f06270 */
[----:B--2---:R-:W-:-:S04]  /*00a0*/  @!P0 IMAD R13, R0, UR4, RZ ;  /* 0x00000004000d8c24 */ /* 0x004fc8000f8e02ff */
[----:B----4-:R-:W-:-:S04]  /*00b0*/  @!P0 IMAD.WIDE R10, R13, 0x4, R4 ;  /* 0x000000040d0a8825 */ /* 0x010fc800078e0204 */
[----:B-----5:R-:W-:Y:S02]  /*00c0*/  @!P0 IMAD.WIDE R12, R13, 0x4, R2 ;  /* 0x000000040d0c8825 */ /* 0x020fe400078e0202 */
[----:B---3--:R0:W2:Y:S04]  /*00d0*/  @!P0 LDG.E R10, desc[UR6][R10.64] ;  /* 0x000000060a0a8981 */ /* 0x0080a8000c1e1900 */
[----:B------:R-:W3:Y:S01]  /*00e0*/  @!P0 LDG.E R12, desc[UR6][R12.64] ;  /* 0x000000060c0c8981 */ /* 0x000ee2000c1e1900 */
[----:B------:R-:W1:Y:S01]  /*00f0*/  LDC R14, c[0x0][0x370] ;  /* 0x0000dc00ff0e7b82 */ /* 0x000e620000000800 */
[----:B------:R-:W-:Y:S01]  /*0100*/  @!P0 MOV R0, 0x400 ;  /* 0x0000040000008802 */ /* 0x000fe20000000f00 */
[----:B------:R-:W4:Y:S04]  /*0110*/  @!P0 S2R R15, SR_CgaCtaId ;  /* 0x00000000000f8919 */ /* 0x000f280000008800 */
[----:B------:R-:W-:-:S02]  /*0120*/  @!P0 VIADD R6, R0, 0x800 ;  /* 0x0000080000068836 */ /* 0x000fc40000000000 */
[----:B-1----:R-:W-:Y:S01]  /*0130*/  IMAD.SHL.U32 R20, R14, 0x200, RZ ;  /* 0x000002000e147824 */ /* 0x002fe200078e00ff */
[C---:B----4-:R-:W-:Y:S02]  /*0140*/  @!P0 LEA R0, R15.reuse, R0, 0x18 ;  /* 0x000000000f008211 */ /* 0x050fe400078ec0ff */
[----:B------:R-:W-:-:S03]  /*0150*/  @!P0 LEA R6, R15, R6, 0x18 ;  /* 0x000000060f068211 */ /* 0x000fc600078ec0ff */
[C---:B------:R-:W-:Y:S01]  /*0160*/  @!P0 IMAD R15, R7.reuse, 0x4, R0 ;  /* 0x00000004070f8824 */ /* 0x040fe200078e0200 */
[----:B------:R-:W-:Y:S01]  /*0170*/  @!P0 LEA R17, R7, R6, 0x2 ;  /* 0x0000000607118211 */ /* 0x000fe200078e10ff */
[----:B------:R-:W-:-:S04]  /*0180*/  IMAD R0, R8, UR4, RZ ;  /* 0x0000000408007c24 */ /* 0x000fc8000f8e02ff */
[----:B0-----:R-:W-:-:S04]  /*0190*/  IMAD.SHL.U32 R11, R0, 0x200, RZ ;  /* 0x00000200000b7824 */ /* 0x001fc800078e00ff */
[----:B------:R-:W-:-:S04]  /*01a0*/  IMAD.WIDE R4, R11, 0x4, R4 ;  /* 0x000000040b047825 */ /* 0x000fc800078e0204 */
[----:B------:R-:W-:Y:S01]  /*01b0*/  IMAD.WIDE R2, R11, 0x4, R2 ;  /* 0x000000040b027825 */ /* 0x000fe200078e0202 */
[----:B--2---:R0:W-:Y:S04]  /*01c0*/  @!P0 STS [R15], R10 ;  /* 0x0000000a0f008388 */ /* 0x0041e80000000800 */
[----:B---3--:R0:W-:Y:S01]  /*01d0*/  @!P0 STS [R17], R12 ;  /* 0x0000000c11008388 */ /* 0x0081e20000000800 */
[----:B------:R-:W-:Y:S01]  /*01e0*/  BAR.SYNC.DEFER_BLOCKING 0x0 ;  /* 0x0000000000007b1d */ /* 0x000fe20000010000 */
[----:B------:R-:W-:-:S13]  /*01f0*/  ISETP.NE.AND P0, PT, R20, R9, PT ;  /* 0x000000091400720c */ /* 0x000fda0003f05270 */
[----:B0-----:R-:W-:Y:S05]  /*0200*/  @!P0 BRA `(.L_x_28) ;  /* 0x0000001c00ac8947 */ /* 0x001fea0003800000 */
[----:B------:R-:W-:-:S04]  /*0210*/  IADD3 R11, PT, PT, R14, -0x1, RZ ;  /* 0xffffffff0e0b7810 */ /* 0x000fc80007ffe0ff */
[----:B------:R-:W-:-:S13]  /*0220*/  ISETP.NE.AND P0, PT, R8, R11, PT ;  /* 0x0000000b0800720c */ /* 0x000fda0003f05270 */
[----:B------:R-:W-:Y:S05]  /*0230*/  @!P0 BRA `(.L_x_29) ;  /* 0x0000000c00088947 */ /* 0x000fea0003800000 */
[----:B------:R-:W-:Y:S01]  /*0240*/  VIADD R8, R7, 0x1 ;  /* 0x0000000107087836 */ /* 0x000fe20000000000 */
[----:B------:R-:W-:Y:S04]  /*0250*/  BSSY.RECONVERGENT B0, `(.L_x_30) ;  /* 0x000001b000007945 */ /* 0x000fe80003800200 */
[C---:B------:R-:W-:Y:S02]  /*0260*/  LOP3.LUT R0, R8.reuse, 0x1, RZ, 0xc0, !PT ;  /* 0x0000000108007812 */ /* 0x040fe400078ec0ff */
[----:B------:R-:W-:Y:S02]  /*0270*/  LOP3.LUT P1, RZ, R8, 0xf, RZ, 0xc0, !PT ;  /* 0x0000000f08ff7812 */ /* 0x000fe4000782c0ff */
[----:B------:R-:W-:Y:S02]  /*0280*/  ISETP.NE.U32.AND P0, PT, R0, 0x1, PT ;  /* 0x000000010000780c */ /* 0x000fe40003f05070 */
[----:B------:R-:W-:-:S02]  /*0290*/  P2R R0, PR, RZ, 0x2 ;  /* 0x00000002ff007803 */ /* 0x000fc40000000000 */
[C---:B------:R-:W-:Y:S02]  /*02a0*/  LOP3.LUT P6, RZ, R8.reuse, 0x3, RZ, 0xc0, !PT ;  /* 0x0000000308ff7812 */ /* 0x040fe400078cc0ff */
[C---:B------:R-:W-:Y:S02]  /*02b0*/  LOP3.LUT P5, RZ, R8.reuse, 0x7, RZ, 0xc0, !PT ;  /* 0x0000000708ff7812 */ /* 0x040fe400078ac0ff */
[C---:B------:R-:W-:Y:S02]  /*02c0*/  LOP3.LUT P4, RZ, R8.reuse, 0x1f, RZ, 0xc0, !PT ;  /* 0x0000001f08ff7812 */ /* 0x040fe4000788c0ff */
[C---:B------:R-:W-:Y:S02]  /*02d0*/  LOP3.LUT P3, RZ, R8.reuse, 0x3f, RZ, 0xc0, !PT ;  /* 0x0000003f08ff7812 */ /* 0x040fe4000786c0ff */
[C---:B------:R-:W-:Y:S02]  /*02e0*/  LOP3.LUT P2, RZ, R8.reuse, 0x7f, RZ, 0xc0, !PT ;  /* 0x0000007f08ff7812 */ /* 0x040fe4000784c0ff */
[----:B------:R-:W-:Y:S01]  /*02f0*/  LOP3.LUT P1, RZ, R8, 0xff, RZ, 0xc0, !PT ;  /* 0x000000ff08ff7812 */ /* 0x000fe2000782c0ff */
[----:B------:R-:W-:-:S12]  /*0300*/  @!P0 BRA `(.L_x_31) ;  /* 0x00000000003c8947 */ /* 0x000fd80003800000 */
[----:B------:R-:W0:Y:S01]  /*0310*/  S2UR UR5, SR_CgaCtaId ;  /* 0x00000000000579c3 */ /* 0x000e220000008800 */
[----:B------:R-:W-:Y:S02]  /*0320*/  UMOV UR4, 0x400 ;  /* 0x0000040000047882 */ /* 0x000fe40000000000 */
[----:B0-----:R-:W-:Y:S02]  /*0330*/  ULEA UR8, UR5, UR4, 0x18 ;  /* 0x0000000405087291 */ /* 0x001fe4000f8ec0ff */
[----:B------:R-:W-:-:S04]  /*0340*/  UIADD3 UR4, UPT, UPT, UR4, 0x800, URZ ;  /* 0x0000080004047890 */ /* 0x000fc8000fffe0ff */
[----:B------:R-:W-:Y:S01]  /*0350*/  LEA R11, R7, UR8, 0x2 ;  /* 0x00000008070b7c11 */ /* 0x000fe2000f8e10ff */
[----:B------:R-:W-:-:S04]  /*0360*/  ULEA UR4, UR5, UR4, 0x18 ;  /* 0x0000000405047291 */ /* 0x000fc8000f8ec0ff */
[----:B------:R-:W-:Y:S02]  /*0370*/  LDS R0, [R11+-0x4] ;  /* 0xfffffc000b007984 */ /* 0x000fe40000000800 */
[----:B------:R-:W-:Y:S02]  /*0380*/  LEA R13, R7, UR4, 0x2 ;  /* 0x00000004070d7c11 */ /* 0x000fe4000f8e10ff */
[----:B------:R-:W0:Y:S02]  /*0390*/  LDS R9, [R11] ;  /* 0x000000000b097984 */ /* 0x000e240000000800 */
[----:B0-----:R-:W-:-:S05]  /*03a0*/  FADD R0, R0, R9 ;  /* 0x0000000900007221 */ /* 0x001fca0000000000 */
[----:B------:R-:W-:Y:S04]  /*03b0*/  STS [R11], R0 ;  /* 0x000000000b007388 */ /* 0x000fe80000000800 */
[----:B------:R-:W-:Y:S04]  /*03c0*/  LDS R6, [R13+-0x4] ;  /* 0xfffffc000d067984 */ /* 0x000fe80000000800 */
[----:B------:R-:W0:Y:S02]  /*03d0*/  LDS R9, [R13] ;  /* 0x000000000d097984 */ /* 0x000e240000000800 */
[----:B0-----:R-:W-:-:S05]  /*03e0*/  FADD R6, R6, R9 ;  /* 0x0000000906067221 */ /* 0x001fca0000000000 */
[----:B------:R0:W-:Y:S02]  /*03f0*/  STS [R13], R6 ;  /* 0x000000060d007388 */ /* 0x0001e40000000800 */
.L_x_31:
[----:B------:R-:W-:Y:S05]  /*0400*/  BSYNC.RECONVERGENT B0 ;  /* 0x0000000000007941 */ /* 0x000fea0003800200 */
.L_x_30:
[----:B------:R-:W-:Y:S01]  /*0410*/  BAR.SYNC.DEFER_BLOCKING 0x0 ;  /* 0x0000000000007b1d */ /* 0x000fe20000010000 */
[----:B------:R-:W-:-:S05]  /*0420*/  LOP3.LUT P0, RZ, R8, 0x1ff, RZ, 0xc0, !PT ;  /* 0x000001ff08ff7812 */ /* 0x000fca000780c0ff */
[----:B------:R-:W-:Y:S04]  /*0430*/  BSSY.RECONVERGENT B0, `(.L_x_32) ;  /* 0x0000011000007945 */ /* 0x000fe80003800200 */
[----:B------:R-:W-:Y:S05]  /*0440*/  @P6 BRA `(.L_x_33) ;  /* 0x00000000003c6947 */ /* 0x000fea0003800000 */
[----:B------:R-:W1:Y:S01]  /*0450*/  S2UR UR5, SR_CgaCtaId ;  /* 0x00000000000579c3 */ /* 0x000e620000008800 */
[----:B------:R-:W-:Y:S02]  /*0460*/  UMOV UR4, 0x400 ;  /* 0x0000040000047882 */ /* 0x000fe40000000000 */
[----:B-1----:R-:W-:Y:S02]  /*0470*/  ULEA UR8, UR5, UR4, 0x18 ;  /* 0x0000000405087291 */ /* 0x002fe4000f8ec0ff */
[----:B------:R-:W-:-:S04]  /*0480*/  UIADD3 UR4, UPT, UPT, UR4, 0x800, URZ ;  /* 0x0000080004047890 */ /* 0x000fc8000fffe0ff */
[----:B------:R-:W-:Y:S01]  /*0490*/  LEA R11, R7, UR8, 0x2 ;  /* 0x00000008070b7c11 */ /* 0x000fe2000f8e10ff */
[----:B------:R-:W-:-:S04]  /*04a0*/  ULEA UR4, UR5, UR4, 0x18 ;  /* 0x0000000405047291 */ /* 0x000fc8000f8ec0ff */
[----:B------:R-:W-:Y:S02]  /*04b0*/  LDS R0, [R11+-0x8] ;  /* 0xfffff8000b007984 */ /* 0x000fe40000000800 */
[----:B0-----:R-:W-:Y:S02]  /*04c0*/  LEA R13, R7, UR4, 0x2 ;  /* 0x00000004070d7c11 */ /* 0x001fe4000f8e10ff */
[----:B------:R-:W0:Y:S02]  /*04d0*/  LDS R9, [R11] ;  /* 0x000000000b097984 */ /* 0x000e240000000800 */
[----:B0-----:R-:W-:-:S05]  /*04e0*/  FADD R0, R0, R9 ;  /* 0x0000000900007221 */ /* 0x001fca0000000000 */
[----:B------:R-:W-:Y:S04]  /*04f0*/  STS [R11], R0 ;  /* 0x000000000b007388 */ /* 0x000fe80000000800 */
[----:B------:R-:W-:Y:S04]  /*0500*/  LDS R6, [R13+-0x8] ;  /* 0xfffff8000d067984 */ /* 0x000fe80000000800 */
[----:B------:R-:W0:Y:S02]  /*0510*/  LDS R9, [R13] ;  /* 0x000000000d097984 */ /* 0x000e240000000800 */
[----:B0-----:R-:W-:-:S05]  /*0520*/  FADD R6, R6, R9 ;  /* 0x0000000906067221 */ /* 0x001fca0000000000 */
[----:B------:R1:W-:Y:S02]  /*0530*/  STS [R13], R6 ;  /* 0x000000060d007388 */ /* 0x0003e40000000800 */
.L_x_33:
[----:B------:R-:W-:Y:S05]  /*0540*/  BSYNC.RECONVERGENT B0 ;  /* 0x0000000000007941 */ /* 0x000fea0003800200 */
.L_x_32:
[----:B------:R-:W-:Y:S01]  /*0550*/  BAR.SYNC.DEFER_BLOCKING 0x0 ;  /* 0x0000000000007b1d */ /* 0x000fe20000010000 */
[----:B------:R-:W-:-:S05]  /*0560*/  ISETP.NE.AND P6, PT, R7, 0x1ff, PT ;  /* 0x000001ff0700780c */ /* 0x000fca0003fc5270 */
[----:B------:R-:W-:Y:S04]  /*0570*/  BSSY.RECONVERGENT B0, `(.L_x_34) ;  /* 0x0000011000007945 */ /* 0x000fe80003800200 */
[----:B------:R-:W-:Y:S05]  /*0580*/  @P5 BRA `(.L_x_35) ;  /* 0x00000000003c5947 */ /* 0x000fea0003800000 */
[----:B------:R-:W2:Y:S01]  /*0590*/  S2UR UR5, SR_CgaCtaId ;  /* 0x00000000000579c3 */ /* 0x000ea20000008800 */
[----:B------:R-:W-:Y:S02]  /*05a0*/  UMOV UR4, 0x400 ;  /* 0x0000040000047882 */ /* 0x000fe40000000000 */
[----:B--2---:R-:W-:Y:S02]  /*05b0*/  ULEA UR8, UR5, UR4, 0x18 ;  /* 0x0000000405087291 */ /* 0x004fe4000f8ec0ff */
[----:B------:R-:W-:-:S04]  /*05c0*/  UIADD3 UR4, UPT, UPT, UR4, 0x800, URZ ;  /* 0x0000080004047890 */ /* 0x000fc8000fffe0ff */
[----:B------:R-:W-:Y:S01]  /*05d0*/  LEA R11, R7, UR8, 0x2 ;  /* 0x00000008070b7c11 */ /* 0x000fe2000f8e10ff */
[----:B------:R-:W-:-:S04]  /*05e0*/  ULEA UR4, UR5, UR4, 0x18 ;  /* 0x0000000405047291 */ /* 0x000fc8000f8ec0ff */
[----:B------:R-:W-:Y:S02]  /*05f0*/  LDS R0, [R11+-0x10] ;  /* 0xfffff0000b007984 */ /* 0x000fe40000000800 */
[----:B01----:R-:W-:Y:S02]  /*0600*/  LEA R13, R7, UR4, 0x2 ;  /* 0x00000004070d7c11 */ /* 0x003fe4000f8e10ff */
[----:B------:R-:W0:Y:S02]  /*0610*/  LDS R9, [R11] ;  /* 0x000000000b097984 */ /* 0x000e240000000800 */
[----:B0-----:R-:W-:-:S05]  /*0620*/  FADD R0, R0, R9 ;  /* 0x0000000900007221 */ /* 0x001fca0000000000 */
[----:B------:R-:W-:Y:S04]  /*0630*/  STS [R11], R0 ;  /* 0x000000000b007388 */ /* 0x000fe80000000800 */
[----:B------:R-:W-:Y:S04]  /*0640*/  LDS R6, [R13+-0x10] ;  /* 0xfffff0000d067984 */ /* 0x000fe80000000800 */
[----:B------:R-:W0:Y:S02]  /*0650*/  LDS R9, [R13] ;  /* 0x000000000d097984 */ /* 0x000e240000000800 */
[----:B0-----:R-:W-:-:S05]  /*0660*/  FADD R6, R6, R9 ;  /* 0x0000000906067221 */ /* 0x001fca0000000000 */
[----:B------:R2:W-:Y:S02]  /*0670*/  STS [R13], R6 ;  /* 0x000000060d007388 */ /* 0x0005e40000000800 */
.L_x_35:
[----:B------:R-:W-:Y:S05]  /*0680*/  BSYNC.RECONVERGENT B0 ;  /* 0x0000000000007941 */ /* 0x000fea0003800200 */
.L_x_34:
[----:B------:R-:W-:Y:S01]  /*0690*/  BAR.SYNC.DEFER_BLOCKING 0x0 ;  /* 0x0000000000007b1d */ /* 0x000fe20000010000 */
[----:B------:R-:W-:-:S05]  /*06a0*/  LOP3.LUT P5, RZ, R8, 0xf, RZ, 0xc0, !PT ;  /* 0x0000000f08ff7812 */ /* 0x000fca00078ac0ff */
[----:B------:R-:W-:Y:S08]  /*06b0*/  BSSY.RECONVERGENT B0, `(.L_x_36) ;  /* 0x0000011000007945 */ /* 0x000ff00003800200 */
[----:B------:R-:W-:Y:S05]  /*06c0*/  @P5 BRA `(.L_x_37) ;  /* 0x00000000003c5947 */ /* 0x000fea0003800000 */
[----:B------:R-:W3:Y:S01]  /*06d0*/  S2UR UR5, SR_CgaCtaId ;  /* 0x00000000000579c3 */ /* 0x000ee20000008800 */
[----:B------:R-:W-:Y:S02]  /*06e0*/  UMOV UR4, 0x400 ;  /* 0x0000040000047882 */ /* 0x000fe40000000000 */
[----:B---3--:R-:W-:Y:S02]  /*06f0*/  ULEA UR8, UR5, UR4, 0x18 ;  /* 0x0000000405087291 */ /* 0x008fe4000f8ec0ff */
[----:B------:R-:W-:-:S04]  /*0700*/  UIADD3 UR4, UPT, UPT, UR4, 0x800, URZ ;  /* 0x0000080004047890 */ /* 0x000fc8000fffe0ff */
[----:B------:R-:W-:Y:S01]  /*0710*/  LEA R11, R7, UR8, 0x2 ;  /* 0x00000008070b7c11 */ /* 0x000fe2000f8e10ff */
[----:B------:R-:W-:-:S04]  /*0720*/  ULEA UR4, UR5, UR4, 0x18 ;  /* 0x0000000405047291 */ /* 0x000fc8000f8ec0ff */
[----:B------:R-:W-:Y:S02]  /*0730*/  LDS R0, [R11+-0x20] ;  /* 0xffffe0000b007984 */ /* 0x000fe40000000800 */
[----:B012---:R-:W-:Y:S02]  /*0740*/  LEA R13, R7, UR4, 0x2 ;  /* 0x00000004070d7c11 */ /* 0x007fe4000f8e10ff */
[----:B------:R-:W0:Y:S02]  /*0750*/  LDS R9, [R11] ;  /* 0x000000000b097984 */ /* 0x000e240000000800 */
[----:B0-----:R-:W-:-:S05]  /*0760*/  FADD R0, R0, R9 ;  /* 0x0000000900007221 */ /* 0x001fca0000000000 */
[----:B------:R-:W-:Y:S04]  /*0770*/  STS [R11], R0 ;  /* 0x000000000b007388 */ /* 0x000fe80000000800 */
[----:B------:R-:W-:Y:S04]  /*0780*/  LDS R6, [R13+-0x20] ;  /* 0xffffe0000d067984 */ /* 0x000fe80000000800 */
[----:B------:R-:W0:Y:S02]  /*0790*/  LDS R9, [R13] ;  /* 0x000000000d097984 */ /* 0x000e240000000800 */
[----:B0-----:R-:W-:-:S05]  /*07a0*/  FADD R6, R6, R9 ;  /* 0x0000000906067221 */ /* 0x001fca0000000000 */
[----:B------:R3:W-:Y:S02]  /*07b0*/  STS [R13], R6 ;  /* 0x000000060d007388 */ /* 0x0007e40000000800 */
.L_x_37:
[----:B------:R-:W-:Y:S05]  /*07c0*/  BSYNC.RECONVERGENT B0 ;  /* 0x0000000000007941 */ /* 0x000fea0003800200 */
.L_x_36:
[----:B------:R-:W-:Y:S06]  /*07d0*/  BAR.SYNC.DEFER_BLOCKING 0x0 ;  /* 0x0000000000007b1d */ /* 0x000fec0000010000 */
[----:B------:R-:W-:Y:S04]  /*07e0*/  BSSY.RECONVERGENT B0, `(.L_x_38) ;  /* 0x0000011000007945 */ /* 0x000fe80003800200 */
[----:B------:R-:W-:Y:S05]  /*07f0*/  @P4 BRA `(.L_x_39) ;  /* 0x00000000003c4947 */ /* 0x000fea0003800000 */
[----:B------:R-:W4:Y:S01]  /*0800*/  S2UR UR5, SR_CgaCtaId ;  /* 0x00000000000579c3 */ /* 0x000f220000008800 */
[----:B------:R-:W-:Y:S02]  /*0810*/  UMOV UR4, 0x400 ;  /* 0x0000040000047882 */ /* 0x000fe40000000000 */
[----:B----4-:R-:W-:Y:S02]  /*0820*/  ULEA UR8, UR5, UR4, 0x18 ;  /* 0x0000000405087291 */ /* 0x010fe4000f8ec0ff */
[----:B------:R-:W-:-:S04]  /*0830*/  UIADD3 UR4, UPT, UPT, UR4, 0x800, URZ ;  /* 0x0000080004047890 */ /* 0x000fc8000fffe0ff */
[----:B------:R-:W-:Y:S01]  /*0840*/  LEA R11, R7, UR8, 0x2 ;  /* 0x00000008070b7c11 */ /* 0x000fe2000f8e10ff */
[----:B------:R-:W-:-:S04]  /*0850*/  ULEA UR4, UR5, UR4, 0x18 ;  /* 0x0000000405047291 */ /* 0x000fc8000f8ec0ff */
[----:B------:R-:W-:Y:S02]  /*0860*/  LDS R0, [R11+-0x40] ;  /* 0xffffc0000b007984 */ /* 0x000fe40000000800 */
[----:B0123--:R-:W-:Y:S02]  /*0870*/  LEA R13, R7, UR4, 0x2 ;  /* 0x00000004070d7c11 */ /* 0x00ffe4000f8e10ff */
[----:B------:R-:W0:Y:S02]  /*0880*/  LDS R9, [R11] ;  /* 0x000000000b097984 */ /* 0x000e240000000800 */
[----:B0-----:R-:W-:-:S05]  /*0890*/  FADD R0, R0, R9 ;  /* 0x0000000900007221 */ /* 0x001fca0000000000 */
[----:B------:R-:W-:Y:S04]  /*08a0*/  STS [R11], R0 ;  /* 0x000000000b007388 */ /* 0x000fe80000000800 */
[----:B------:R-:W-:Y:S04]  /*08b0*/  LDS R6, [R13+-0x40] ;  /* 0xffffc0000d067984 */ /* 0x000fe80000000800 */
[----:B------:R-:W0:Y:S02]  /*08c0*/  LDS R9, [R13] ;  /* 0x000000000d097984 */ /* 0x000e240000000800 */
[----:B0-----:R-:W-:-:S05]  /*08d0*/  FADD R6, R6, R9 ;  /* 0x0000000906067221 */ /* 0x001fca0000000000 */
[----:B------:R4:W-:Y:S02]  /*08e0*/  STS [R13], R6 ;  /* 0x000000060d007388 */ /* 0x0009e40000000800 */
.L_x_39:
[----:B------:R-:W-:Y:S05]  /*08f0*/  BSYNC.RECONVERGENT B0 ;  /* 0x0000000000007941 */ /* 0x000fea0003800200 */
.L_x_38:
[----:B------:R-:W-:Y:S06]  /*0900*/  BAR.SYNC.DEFER_BLOCKING 0x0 ;  /* 0x0000000000007b1d */ /* 0x000fec0000010000 */
[----:B------:R-:W-:Y:S04]  /*0910*/  BSSY.RECONVERGENT B0, `(.L_x_40) ;  /* 0x0000011000007945 */ /* 0x000fe80003800200 */
[----:B------:R-:W-:Y:S05]  /*0920*/  @P3 BRA `(.L_x_41) ;  /* 0x00000000003c3947 */ /* 0x000fea0003800000 */
[----:B------:R-:W5:Y:S01]  /*0930*/  S2UR UR5, SR_CgaCtaId ;  /* 0x00000000000579c3 */ /* 0x000f620000008800 */
[----:B------:R-:W-:Y:S02]  /*0940*/  UMOV UR4, 0x400 ;  /* 0x0000040000047882 */ /* 0x000fe40000000000 */
[----:B-----5:R-:W-:Y:S02]  /*0950*/  ULEA UR8, UR5, UR4, 0x18 ;  /* 0x0000000405087291 */ /* 0x020fe4000f8ec0ff */
[----:B------:R-:W-:-:S04]  /*0960*/  UIADD3 UR4, UPT, UPT, UR4, 0x800, URZ ;  /* 0x0000080004047890 */ /* 0x000fc8000fffe0ff */
[----:B------:R-:W-:Y:S01]  /*0970*/  LEA R11, R7, UR8, 0x2 ;  /* 0x00000008070b7c11 */ /* 0x000fe2000f8e10ff */
[----:B------:R-:W-:-:S04]  /*0980*/  ULEA UR4, UR5, UR4, 0x18 ;  /* 0x0000000405047291 */ /* 0x000fc8000f8ec0ff */
[----:B------:R-:W-:Y:S02]  /*0990*/  LDS R0, [R11+-0x80] ;  /* 0xffff80000b007984 */ /* 0x000fe40000000800 */
[----:B01234-:R-:W-:Y:S02]  /*09a0*/  LEA R13, R7, UR4, 0x2 ;  /* 0x00000004070d7c11 */ /* 0x01ffe4000f8e10ff */
[----:B------:R-:W0:Y:S02]  /*09b0*/  LDS R9, [R11] ;  /* 0x000000000b097984 */ /* 0x000e240000000800 */
[----:B0-----:R-:W-:-:S05]  /*09c0*/  FADD R0, R0, R9 ;  /* 0x0000000900007221 */ /* 0x001fca0000000000 */
[----:B------:R-:W-:Y:S04]  /*09d0*/  STS [R11], R0 ;  /* 0x000000000b007388 */ /* 0x000fe80000000800 */
[----:B------:R-:W-:Y:S04]  /*09e0*/  LDS R6, [R13+-0x80] ;  /* 0xffff80000d067984 */ /* 0x000fe80000000800 */
[----:B------:R-:W0:Y:S02]  /*09f0*/  LDS R9, [R13] ;  /* 0x000000000d097984 */ /* 0x000e240000000800 */
[----:B0-----:R-:W-:-:S05]  /*0a00*/  FADD R6, R6, R9 ;  /* 0x0000000906067221 */ /* 0x001fca0000000000 */
[----:B------:R0:W-:Y:S02]  /*0a10*/  STS [R13], R6 ;  /* 0x000000060d007388 */ /* 0x0001e40000000800 */
.L_x_41:
[----:B------:R-:W-:Y:S05]  /*0a20*/  BSYNC.RECONVERGENT B0 ;  /* 0x0000000000007941 */ /* 0x000fea0003800200 */
.L_x_40:
        /* <DEDUP_REMOVED lines=18> */
.L_x_43:
[----:B------:R-:W-:Y:S05]  /*0b50*/  BSYNC.RECONVERGENT B0 ;  /* 0x0000000000007941 */ /* 0x000fea0003800200 */
.L_x_42:
        /* <DEDUP_REMOVED lines=18> */
.L_x_45:
[----:B------:R-:W-:Y:S05]  /*0c80*/  BSYNC.RECONVERGENT B0 ;  /* 0x0000000000007941 */ /* 0x000fea0003800200 */
.L_x_44:
        /* <DEDUP_REMOVED lines=9> */
[----:B------:R-:W-:Y:S04]  /*0d20*/  LDS R0, [R11+-0x400] ;  /* 0xfffc00000b007984 */ /* 0x000fe80000000800 */
[----:B------:R-:W5:Y:S02]  /*0d30*/  LDS R9, [R11] ;  /* 0x000000000b097984 */ /* 0x000f640000000800 */
[----:B-----5:R-:W-:Y:S01]  /*0d40*/  FADD R0, R0, R9 ;  /* 0x0000000900007221 */ /* 0x020fe20000000000 */
[----:B------:R-:W-:-:S04]  /*0d50*/  LEA R9, R7, UR4, 0x2 ;  /* 0x0000000407097c11 */ /* 0x000fc8000f8e10ff */
[----:B------:R-:W-:Y:S04]  /*0d60*/  STS [R11], R0 ;  /* 0x000000000b007388 */ /* 0x000fe80000000800 */
[----:B01234-:R-:W-:Y:S04]  /*0d70*/  LDS R6, [R9+-0x400] ;  /* 0xfffc000009067984 */ /* 0x01ffe80000000800 */
[----:B------:R-:W0:Y:S02]  /*0d80*/  LDS R7, [R9] ;  /* 0x0000000009077984 */ /* 0x000e240000000800 */
[----:B0-----:R-:W-:-:S05]  /*0d90*/  FADD R6, R6, R7 ;  /* 0x0000000706067221 */ /* 0x001fca0000000000 */
[----:B------:R0:W-:Y:S02]  /*0da0*/  STS [R9], R6 ;  /* 0x0000000609007388 */ /* 0x0001e40000000800 */
.L_x_47:
[----:B------:R-:W-:Y:S05]  /*0db0*/  BSYNC.RECONVERGENT B0 ;  /* 0x0000000000007941 */ /* 0x000fea0003800200 */
.L_x_46:
[----:B------:R-:W-:Y:S06]  /*0dc0*/  BAR.SYNC.DEFER_BLOCKING 0x0 ;  /* 0x0000000000007b1d */ /* 0x000fec0000010000 */
[----:B------:R-:W-:Y:S05]  /*0dd0*/  @P6 EXIT ;  /* 0x000000000000694d */ /* 0x000fea0003800000 */
[----:B------:R-:W5:Y:S01]  /*0de0*/  S2UR UR5, SR_CgaCtaId ;  /* 0x00000000000579c3 */ /* 0x000f620000008800 */
[----:B------:R-:W-:Y:S02]  /*0df0*/  UMOV UR4, 0x400 ;  /* 0x0000040000047882 */ /* 0x000fe40000000000 */
[----:B-----5:R-:W-:-:S09]  /*0e00*/  ULEA UR4, UR5, UR4, 0x18 ;  /* 0x0000000405047291 */ /* 0x020fd2000f8ec0ff */
[----:B------:R-:W5:Y:S04]  /*0e10*/  LDS R7, [UR4+0x7fc] ;  /* 0x0007fc04ff077984 */ /* 0x000f680008000800 */
[----:B0-----:R-:W0:Y:S04]  /*0e20*/  LDS R9, [UR4+0xffc] ;  /* 0x000ffc04ff097984 */ /* 0x001e280008000800 */
[----:B-----5:R-:W-:Y:S04]  /*0e30*/  STG.E desc[UR6][R4.64], R7 ;  /* 0x0000000704007986 */ /* 0x020fe8000c101906 */
[----:B0-----:R-:W-:Y:S01]  /*0e40*/  STG.E desc[UR6][R2.64], R9 ;  /* 0x0000000902007986 */ /* 0x001fe2000c101906 */
[----:B------:R-:W-:Y:S05]  /*0e50*/  EXIT ;  /* 0x000000000000794d */ /* 0x000fea0003800000 */
.L_x_29:
[----:B------:R-:W-:-:S05]  /*0e60*/  IMAD.IADD R9, R9, 0x1, -R20 ;  /* 0x0000000109097824 */ /* 0x000fca00078e0a14 */
[----:B------:R-:W-:-:S04]  /*0e70*/  IADD3 R13, PT, PT, R9, 0x200, RZ ;  /* 0x00000200090d7810 */ /* 0x000fc80007ffe0ff */
[C---:B------:R-:W-:Y:S02]  /*0e80*/  ISETP.GE.AND P0, PT, R13.reuse, 0x2, PT ;  /* 0x000000020d00780c */ /* 0x040fe40003f06270 */
[C---:B------:R-:W-:Y:S02]  /*0e90*/  ISETP.GE.AND P1, PT, R13.reuse, 0x4, PT ;  /* 0x000000040d00780c */ /* 0x040fe40003f26270 */
[----:B------:R-:W-:Y:S02]  /*0ea0*/  SEL R0, RZ, 0x2, !P0 ;  /* 0x00000002ff007807 */ /* 0x000fe40004000000 */
[C---:B------:R-:W-:Y:S02]  /*0eb0*/  ISETP.GE.AND P0, PT, R13.reuse, 0x8, PT ;  /* 0x000000080d00780c */ /* 0x040fe40003f06270 */
[----:B------:R-:W-:Y:S02]  /*0ec0*/  SEL R0, R0, 0x4, !P1 ;  /* 0x0000000400007807 */ /* 0x000fe40004800000 */
[----:B------:R-:W-:-:S02]  /*0ed0*/  ISETP.GE.AND P1, PT, R13, 0x10, PT ;  /* 0x000000100d00780c */ /* 0x000fc40003f26270 */
[----:B------:R-:W-:Y:S02]  /*0ee0*/  SEL R0, R0, 0x8, !P0 ;  /* 0x0000000800007807 */ /* 0x000fe40004000000 */
[C---:B------:R-:W-:Y:S02]  /*0ef0*/  ISETP.GE.AND P0, PT, R13.reuse, 0x20, PT ;  /* 0x000000200d00780c */ /* 0x040fe40003f06270 */
[----:B------:R-:W-:Y:S02]  /*0f00*/  SEL R0, R0, 0x10, !P1 ;  /* 0x0000001000007807 */ /* 0x000fe40004800000 */
[C---:B------:R-:W-:Y:S02]  /*0f10*/  ISETP.GE.AND P1, PT, R13.reuse, 0x40, PT ;  /* 0x000000400d00780c */ /* 0x040fe40003f26270 */
[----:B------:R-:W-:Y:S02]  /*0f20*/  SEL R0, R0, 0x20, !P0 ;  /* 0x0000002000007807 */ /* 0x000fe40004000000 */
[----:B------:R-:W-:-:S02]  /*0f30*/  ISETP.GE.AND P0, PT, R13, 0x80, PT ;  /* 0x000000800d00780c */ /* 0x000fc40003f06270 */
[----:B------:R-:W-:Y:S02]  /*0f40*/  SEL R0, R0, 0x40, !P1 ;  /* 0x0000004000007807 */ /* 0x000fe40004800000 */
[C---:B------:R-:W-:Y:S02]  /*0f50*/  ISETP.GE.AND P1, PT, R13.reuse, 0x100, PT ;  /* 0x000001000d00780c */ /* 0x040fe40003f26270 */
[----:B------:R-:W-:Y:S02]  /*0f60*/  SEL R0, R0, 0x80, !P0 ;  /* 0x0000008000007807 */ /* 0x000fe40004000000 */
[----:B------:R-:W-:Y:S02]  /*0f70*/  ISETP.GE.AND P0, PT, R13, 0x200, PT ;  /* 0x000002000d00780c */ /* 0x000fe40003f06270 */
[----:B------:R-:W-:-:S04]  /*0f80*/  SEL R0, R0, 0x100, !P1 ;  /* 0x0000010000007807 */ /* 0x000fc80004800000 */
[----:B------:R-:W-:-:S04]  /*0f90*/  SEL R12, R0, 0x200, !P0 ;  /* 0x00000200000c7807 */ /* 0x000fc80004000000 */
[----:B------:R-:W-:-:S13]  /*0fa0*/  ISETP.GE.AND P0, PT, R12, 0x2, PT ;  /* 0x000000020c00780c */ /* 0x000fda0003f06270 */
[----:B------:R-:W-:Y:S05]  /*0fb0*/  @!P0 BRA `(.L_x_48) ;  /* 0x0000000000dc8947 */ /* 0x000fea0003800000 */
[C---:B------:R-:W-:Y:S01]  /*0fc0*/  VIADD R16, R7.reuse, 0x1 ;  /* 0x0000000107107836 */ /* 0x040fe20000000000 */
[----:B------:R-:W-:Y:S01]  /*0fd0*/  ISETP.GE.AND P1, PT, R7, R12, PT ;  /* 0x0000000c0700720c */ /* 0x000fe20003f26270 */
[----:B------:R-:W-:-:S03]  /*0fe0*/  IMAD.MOV.U32 R11, RZ, RZ, 0x2 ;  /* 0x00000002ff0b7424 */ /* 0x000fc600078e00ff */
[----:B------:R-:W-:-:S09]  /*0ff0*/  IABS R0, R16 ;  /* 0x0000001000007213 */ /* 0x000fd20000000000 */
.L_x_51:
[-C--:B------:R-:W-:Y:S01]  /*1000*/  IABS R6, R11.reuse ;  /* 0x0000000b00067213 */ /* 0x080fe20000000000 */
[----:B------:R-:W-:Y:S01]  /*1010*/  BSSY.RECONVERGENT B0, `(.L_x_49) ;  /* 0x000002d000007945 */ /* 0x000fe20003800200 */
[----:B0-----:R-:W-:Y:S02]  /*1020*/  IABS R18, R11 ;  /* 0x0000000b00127213 */ /* 0x001fe40000000000 */
[----:B------:R-:W0:Y:S01]  /*1030*/  I2F.RP R10, R6 ;  /* 0x00000006000a7306 */ /* 0x000e220000209400 */
[----:B------:R-:W-:Y:S02]  /*1040*/  IABS R19, R16 ;  /* 0x0000001000137213 */ /* 0x000fe40000000000 */
[----:B------:R-:W-:-:S05]  /*1050*/  ISETP.GE.AND P3, PT, R16, RZ, PT ;  /* 0x000000ff1000720c */ /* 0x000fca0003f66270 */
[----:B0-----:R-:W0:Y:S02]  /*1060*/  MUFU.RCP R10, R10 ;  /* 0x0000000a000a7308 */ /* 0x001e240000001000 */
[----:B0-----:R-:W-:Y:S02]  /*1070*/  IADD3 R14, PT, PT, R10, 0xffffffe, RZ ;  /* 0x0ffffffe0a0e7810 */ /* 0x001fe40007ffe0ff */
[----:B------:R-:W-:-:S04]  /*1080*/  IADD3 R10, PT, PT, RZ, -R18, RZ ;  /* 0x80000012ff0a7210 */ /* 0x000fc80007ffe0ff */
[----:B------:R0:W1:Y:S02]  /*1090*/  F2I.FTZ.U32.TRUNC.NTZ R15, R14 ;  /* 0x0000000e000f7305 */ /* 0x000064000021f000 */
[----:B0-----:R-:W-:Y:S02]  /*10a0*/  IMAD.MOV.U32 R14, RZ, RZ, RZ ;  /* 0x000000ffff0e7224 */ /* 0x001fe400078e00ff */
[----:B-1----:R-:W-:-:S04]  /*10b0*/  IMAD.MOV R17, RZ, RZ, -R15 ;  /* 0x000000ffff117224 */ /* 0x002fc800078e0a0f */
[----:B------:R-:W-:-:S04]  /*10c0*/  IMAD R17, R17, R6, RZ ;  /* 0x0000000611117224 */ /* 0x000fc800078e02ff */
[----:B------:R-:W-:-:S04]  /*10d0*/  IMAD.HI.U32 R15, R15, R17, R14 ;  /* 0x000000110f0f7227 */ /* 0x000fc800078e000e */
[----:B------:R-:W-:Y:S02]  /*10e0*/  IMAD.MOV.U32 R17, RZ, RZ, R19 ;  /* 0x000000ffff117224 */ /* 0x000fe400078e0013 */
[----:B------:R-:W-:-:S04]  /*10f0*/  IMAD.HI.U32 R15, R15, R0, RZ ;  /* 0x000000000f0f7227 */ /* 0x000fc800078e00ff */
[----:B------:R-:W-:-:S05]  /*1100*/  IMAD R15, R15, R10, R17 ;  /* 0x0000000a0f0f7224 */ /* 0x000fca00078e0211 */
[----:B------:R-:W-:-:S13]  /*1110*/  ISETP.GT.U32.AND P0, PT, R6, R15, PT ;  /* 0x0000000f0600720c */ /* 0x000fda0003f04070 */
[----:B------:R-:W-:Y:S01]  /*1120*/  @!P0 IMAD.IADD R15, R15, 0x1, -R6 ;  /* 0x000000010f0f8824 */ /* 0x000fe200078e0a06 */
[----:B------:R-:W-:-:S04]  /*1130*/  ISETP.NE.AND P0, PT, R11, RZ, PT ;  /* 0x000000ff0b00720c */ /* 0x000fc80003f05270 */
[----:B------:R-:W-:-:S13]  /*1140*/  ISETP.GT.U32.AND P2, PT, R6, R15, PT ;  /* 0x0000000f0600720c */ /* 0x000fda0003f44070 */
[----:B------:R-:W-:-:S05]  /*1150*/  @!P2 IADD3 R15, PT, PT, R15, -R6, RZ ;  /* 0x800000060f0fa210 */ /* 0x000fca0007ffe0ff */
[----:B------:R-:W-:Y:S01]  /*1160*/  @!P3 IMAD.MOV R15, RZ, RZ, -R15 ;  /* 0x000000ffff0fb224 */ /* 0x000fe200078e0a0f */
[----:B------:R-:W-:-:S04]  /*1170*/  @!P0 LOP3.LUT R15, RZ, R11, RZ, 0x33, !PT ;  /* 0x0000000bff0f8212 */ /* 0x000fc800078e33ff */
[----:B------:R-:W-:-:S13]  /*1180*/  ISETP.EQ.AND P0, PT, R15, RZ, !P1 ;  /* 0x000000ff0f00720c */ /* 0x000fda0004f02270 */
[----:B------:R-:W-:Y:S05]  /*1190*/  @!P0 BRA `(.L_x_50) ;  /* 0x0000000000508947 */ /* 0x000fea0003800000 */
[----:B------:R-:W0:Y:S01]  /*11a0*/  S2UR UR5, SR_CgaCtaId ;  /* 0x00000000000579c3 */ /* 0x000e220000008800 */
[----:B------:R-:W-:Y:S01]  /*11b0*/  LEA.HI R6, R11, R11, RZ, 0x1 ;  /* 0x0000000b0b067211 */ /* 0x000fe200078f08ff */
[----:B------:R-:W-:-:S03]  /*11c0*/  UMOV UR4, 0x400 ;  /* 0x0000040000047882 */ /* 0x000fc60000000000 */
[----:B------:R-:W-:-:S05]  /*11d0*/  SHF.R.U32.HI R6, RZ, 0x1, R6 ;  /* 0x00000001ff067819 */ /* 0x000fca0000011606 */
[----:B------:R-:W-:Y:S01]  /*11e0*/  IMAD.IADD R6, R7, 0x1, -R6 ;  /* 0x0000000107067824 */ /* 0x000fe200078e0a06 */
[----:B0-----:R-:W-:Y:S02]  /*11f0*/  ULEA UR8, UR5, UR4, 0x18 ;  /* 0x0000000405087291 */ /* 0x001fe4000f8ec0ff */
[----:B------:R-:W-:-:S04]  /*1200*/  UIADD3 UR4, UPT, UPT, UR4, 0x800, URZ ;  /* 0x0000080004047890 */ /* 0x000fc8000fffe0ff */
[----:B------:R-:W-:Y:S01]  /*1210*/  LEA R10, R6, UR8, 0x2 ;  /* 0x00000008060a7c11 */ /* 0x000fe2000f8e10ff */
[----:B------:R-:W-:Y:S01]  /*1220*/  ULEA UR4, UR5, UR4, 0x18 ;  /* 0x0000000405047291 */ /* 0x000fe2000f8ec0ff */
[----:B------:R-:W-:-:S04]  /*1230*/  LEA R14, R7, UR8, 0x2 ;  /* 0x00000008070e7c11 */ /* 0x000fc8000f8e10ff */
[----:B------:R-:W-:Y:S01]  /*1240*/  LDS R10, [R10] ;  /* 0x000000000a0a7984 */ /* 0x000fe20000000800 */
[----:B------:R-:W-:Y:S02]  /*1250*/  LEA R6, R6, UR4, 0x2 ;  /* 0x0000000406067c11 */ /* 0x000fe4000f8e10ff */
[----:B------:R-:W-:Y:S01]  /*1260*/  LEA R18, R7, UR4, 0x2 ;  /* 0x0000000407127c11 */ /* 0x000fe2000f8e10ff */
[----:B------:R-:W0:Y:S02]  /*1270*/  LDS R15, [R14] ;  /* 0x000000000e0f7984 */ /* 0x000e240000000800 */
[----:B0-----:R-:W-:-:S05]  /*1280*/  FADD R15, R10, R15 ;  /* 0x0000000f0a0f7221 */ /* 0x001fca0000000000 */
[----:B------:R-:W-:Y:S04]  /*1290*/  STS [R14], R15 ;  /* 0x0000000f0e007388 */ /* 0x000fe80000000800 */
[----:B------:R-:W-:Y:S04]  /*12a0*/  LDS R6, [R6] ;  /* 0x0000000006067984 */ /* 0x000fe80000000800 */
[----:B------:R-:W0:Y:S02]  /*12b0*/  LDS R17, [R18] ;  /* 0x0000000012117984 */ /* 0x000e240000000800 */
[----:B0-----:R-:W-:-:S05]  /*12c0*/  FADD R17, R6, R17 ;  /* 0x0000001106117221 */ /* 0x001fca0000000000 */
[----:B------:R0:W-:Y:S02]  /*12d0*/  STS [R18], R17 ;  /* 0x0000001112007388 */ /* 0x0001e40000000800 */
.L_x_50:
[----:B------:R-:W-:Y:S05]  /*12e0*/  BSYNC.RECONVERGENT B0 ;  /* 0x0000000000007941 */ /* 0x000fea0003800200 */
.L_x_49:
[----:B------:R-:W-:Y:S01]  /*12f0*/  SHF.L.U32 R11, R11, 0x1, RZ ;  /* 0x000000010b0b7819 */ /* 0x000fe200000006ff */
[----:B------:R-:W-:Y:S03]  /*1300*/  BAR.SYNC.DEFER_BLOCKING 0x0 ;  /* 0x0000000000007b1d */ /* 0x000fe60000010000 */
[----:B------:R-:W-:-:S13]  /*1310*/  ISETP.GT.AND P0, PT, R11, R12, PT ;  /* 0x0000000c0b00720c */ /* 0x000fda0003f04270 */
[----:B------:R-:W-:Y:S05]  /*1320*/  @!P0 BRA `(.L_x_51) ;  /* 0xfffffffc00348947 */ /* 0x000fea000383ffff */
.L_x_48:
[----:B------:R-:W-:-:S05]  /*1330*/  VIADD R0, R12, 0xffffffff ;  /* 0xffffffff0c007836 */ /* 0x000fca0000000000 */
[----:B------:R-:W-:-:S13]  /*1340*/  ISETP.NE.AND P0, PT, R7, R0, PT ;  /* 0x000000000700720c */ /* 0x000fda0003f05270 */
[----:B------:R-:W-:Y:S05]  /*1350*/  @P0 EXIT ;  /* 0x000000000000094d */ /* 0x000fea0003800000 */
[----:B------:R-:W1:Y:S01]  /*1360*/  S2UR UR5, SR_CgaCtaId ;  /* 0x00000000000579c3 */ /* 0x000e620000008800 */
[----:B------:R-:W-:Y:S01]  /*1370*/  UMOV UR4, 0x400 ;  /* 0x0000040000047882 */ /* 0x000fe20000000000 */
[C---:B------:R-:W-:Y:S01]  /*1380*/  IMAD R14, R8.reuse, 0x200, R13 ;  /* 0x00000200080e7824 */ /* 0x040fe200078e020d */
[----:B------:R-:W-:Y:S01]  /*1390*/  UIADD3 UR8, UPT, UPT, UR4, 0x800, URZ ;  /* 0x0000080004087890 */ /* 0x000fe2000fffe0ff */
[----:B0-----:R-:W-:-:S04]  /*13a0*/  LEA R17, R8, R12, 0x9 ;  /* 0x0000000c08117211 */ /* 0x001fc800078e48ff */
[----:B------:R-:W-:Y:S01]  /*13b0*/  ISETP.GE.AND P0, PT, R17, R14, PT ;  /* 0x0000000e1100720c */ /* 0x000fe20003f06270 */
[----:B-1----:R-:W-:Y:S02]  /*13c0*/  ULEA UR4, UR5, UR4, 0x18 ;  /* 0x0000000405047291 */ /* 0x002fe4000f8ec0ff */
[----:B------:R-:W-:-:S04]  /*13d0*/  ULEA UR8, UR5, UR8, 0x18 ;  /* 0x0000000805087291 */ /* 0x000fc8000f8ec0ff */
[C---:B------:R-:W-:Y:S02]  /*13e0*/  LEA R0, R7.reuse, UR4, 0x2 ;  /* 0x0000000407007c11 */ /* 0x040fe4000f8e10ff */
[----:B------:R-:W-:-:S03]  /*13f0*/  LEA R6, R7, UR8, 0x2 ;  /* 0x0000000807067c11 */ /* 0x000fc6000f8e10ff */
[----:B------:R0:W1:Y:S04]  /*1400*/  LDS R11, [R0] ;  /* 0x00000000000b7984 */ /* 0x0000680000000800 */
[----:B------:R0:W2:Y:S01]  /*1410*/  LDS R10, [R6] ;  /* 0x00000000060a7984 */ /* 0x0000a20000000800 */
[----:B------:R-:W-:Y:S05]  /*1420*/  @P0 BRA `(.L_x_52) ;  /* 0x0000000c00100947 */ /* 0x000fea0003800000 */
[----:B------:R-:W3:Y:S01]  /*1430*/  LDC R7, c[0x0][0x388] ;  /* 0x0000e200ff077b82 */ /* 0x000ee20000000800 */
[----:B------:R-:W-:Y:S01]  /*1440*/  HFMA2 R13, -RZ, RZ, 0, 0 ;  /* 0x00000000ff0d7431 */ /* 0x000fe200000001ff */
[----:B---3--:R-:W-:-:S05]  /*1450*/  IADD3 R7, PT, PT, -R12, 0x200, R7 ;  /* 0x000002000c077810 */ /* 0x008fca0007ffe107 */
[----:B------:R-:W-:Y:S02]  /*1460*/  IMAD.IADD R20, R7, 0x1, -R20 ;  /* 0x0000000107147824 */ /* 0x000fe400078e0a14 */
[----:B------:R-:W-:-:S03]  /*1470*/  IMAD.MOV.U32 R7, RZ, RZ, R17 ;  /* 0x000000ffff077224 */ /* 0x000fc600078e0011 */
[----:B------:R-:W-:-:S13]  /*1480*/  LOP3.LUT P0, R14, R20, 0x3, RZ, 0xc0, !PT ;  /* 0x00000003140e7812 */ /* 0x000fda000780c0ff */
[----:B------:R-:W-:Y:S05]  /*1490*/  @!P0 BRA `(.L_x_53) ;  /* 0x00000000007c8947 */ /* 0x000fea0003800000 */
[----:B------:R-:W-:-:S13]  /*14a0*/  ISETP.NE.AND P0, PT, R14, 0x1, PT ;  /* 0x000000010e00780c */ /* 0x000fda0003f05270 */
[----:B------:R-:W-:Y:S05]  /*14b0*/  @!P0 BRA `(.L_x_54) ;  /* 0x0000000000448947 */ /* 0x000fea0003800000 */
[----:B------:R-:W3:Y:S01]  /*14c0*/  LDC.64 R18, c[0x0][0x390] ;  /* 0x0000e400ff127b82 */ /* 0x000ee20000000a00 */
[----:B------:R-:W-:-:S07]  /*14d0*/  ISETP.NE.AND P0, PT, R14, 0x2, PT ;  /* 0x000000020e00780c */ /* 0x000fce0003f05270 */
[----:B------:R-:W4:Y:S06]  /*14e0*/  LDC.64 R12, c[0x0][0x398] ;  /* 0x0000e600ff0c7b82 */ /* 0x000f2c0000000a00 */
[C---:B------:R-:W-:Y:S02]  /*14f0*/  @P0 VIADD R7, R17.reuse, 0x1 ;  /* 0x0000000111070836 */ /* 0x040fe40000000000 */
[----:B---3--:R-:W-:-:S04]  /*1500*/  @P0 IMAD.WIDE R14, R17, 0x4, R18 ;  /* 0x00000004110e0825 */ /* 0x008fc800078e0212 */
[----:B------:R-:W-:Y:S02]  /*1510*/  IMAD.WIDE R18, R7, 0x4, R18 ;  /* 0x0000000407127825 */ /* 0x000fe400078e0212 */
[----:B------:R-:W1:Y:S02]  /*1520*/  @P0 LDG.E R14, desc[UR6][R14.64] ;  /* 0x000000060e0e0981 */ /* 0x000e64000c1e1900 */
[--C-:B----4-:R-:W-:Y:S02]  /*1530*/  @P0 IMAD.WIDE R16, R17, 0x4, R12.reuse ;  /* 0x0000000411100825 */ /* 0x110fe400078e020c */
[----:B------:R-:W3:Y:S02]  /*1540*/  LDG.E R18, desc[UR6][R18.64] ;  /* 0x0000000612127981 */ /* 0x000ee4000c1e1900 */
[C---:B------:R-:W-:Y:S02]  /*1550*/  IMAD.WIDE R12, R7.reuse, 0x4, R12 ;  /* 0x00000004070c7825 */ /* 0x040fe400078e020c */
[----:B------:R-:W2:Y:S04]  /*1560*/  @P0 LDG.E R17, desc[UR6][R16.64] ;  /* 0x0000000610110981 */ /* 0x000ea8000c1e1900 */
[----:B------:R-:W4:Y:S01]  /*1570*/  LDG.E R13, desc[UR6][R12.64] ;  /* 0x000000060c0d7981 */ /* 0x000f22000c1e1900 */
[----:B------:R-:W-:-:S02]  /*1580*/  VIADD R7, R7, 0x1 ;  /* 0x0000000107077836 */ /* 0x000fc40000000000 */
[----:B-1----:R-:W-:-:S04]  /*1590*/  @P0 FADD R11, R11, R14 ;  /* 0x0000000e0b0b0221 */ /* 0x002fc80000000000 */
[----:B---3--:R-:W-:Y:S01]  /*15a0*/  FADD R11, R18, R11 ;  /* 0x0000000b120b7221 */ /* 0x008fe20000000000 */
[----:B--2---:R-:W-:-:S04]  /*15b0*/  @P0 FADD R10, R10, R17 ;  /* 0x000000110a0a0221 */ /* 0x004fc80000000000 */
[----:B----4-:R-:W-:-:S07]  /*15c0*/  FADD R10, R13, R10 ;  /* 0x0000000a0d0a7221 */ /* 0x010fce0000000000 */
.L_x_54:
[----:B------:R-:W3:Y:S08]  /*15d0*/  LDC.64 R12, c[0x0][0x390] ;  /* 0x0000e400ff0c7b82 */ /* 0x000ef00000000a00 */
[----:B------:R-:W4:Y:S01]  /*15e0*/  LDC.64 R16, c[0x0][0x398] ;  /* 0x0000e600ff107b82 */ /* 0x000f220000000a00 */
[----:B---3--:R-:W-:-:S06]  /*15f0*/  IMAD.WIDE R14, R7, 0x4, R12 ;  /* 0x00000004070e7825 */ /* 0x008fcc00078e020c */
[----:B------:R-:W1:Y:S01]  /*1600*/  LDG.E R14, desc[UR6][R14.64] ;  /* 0x000000060e0e7981 */ /* 0x000e62000c1e1900 */
[----:B----4-:R-:W-:-:S06]  /*1610*/  IMAD.WIDE R18, R7, 0x4, R16 ;  /* 0x0000000407127825 */ /* 0x010fcc00078e0210 */
[----:B------:R-:W2:Y:S01]  /*1620*/  LDG.E R19, desc[UR6][R18.64] ;  /* 0x0000000612137981 */ /* 0x000ea2000c1e1900 */
[----:B------:R-:W-:Y:S01]  /*1630*/  IADD3 R7, PT, PT, R7, 0x1, RZ ;  /* 0x0000000107077810 */ /* 0x000fe20007ffe0ff */
[----:B-1----:R-:W-:-:S04]  /*1640*/  FADD R11, R14, R11 ;  /* 0x0000000b0e0b7221 */ /* 0x002fc80000000000 */
[----:B------:R-:W-:Y:S02]  /*1650*/  IMAD.MOV.U32 R17, RZ, RZ, R11 ;  /* 0x000000ffff117224 */ /* 0x000fe400078e000b */
[----:B--2---:R-:W-:-:S04]  /*1660*/  FADD R10, R19, R10 ;  /* 0x0000000a130a7221 */ /* 0x004fc80000000000 */
[----:B------:R-:W-:Y:S01]  /*1670*/  IMAD.MOV.U32 R13, RZ, RZ, R10 ;  /* 0x000000ffff0d7224 */ /* 0x000fe200078e000a */
[----:B------:R-:W-:Y:S06]  /*1680*/  BRA `(.L_x_55) ;  /* 0x0000000000047947 */ /* 0x000fec0003800000 */
.L_x_53:
[----:B------:R-:W-:-:S07]  /*1690*/  MOV R17, RZ ;  /* 0x000000ff00117202 */ /* 0x000fce0000000f00 */
.L_x_55:
[----:B------:R-:W-:-:S13]  /*16a0*/  ISETP.GE.U32.AND P0, PT, R20, 0x4, PT ;  /* 0x000000041400780c */ /* 0x000fda0003f06070 */
[----:B------:R-:W-:Y:S05]  /*16b0*/  @!P0 BRA `(.L_x_56) ;  /* 0x0000000800608947 */ /* 0x000fea0003800000 */
[----:B------:R-:W-:Y:S01]  /*16c0*/  IMAD R8, R8, 0x200, R9 ;  /* 0x0000020008087824 */ /* 0x000fe200078e0209 */
[----:B------:R-:W-:Y:S01]  /*16d0*/  PLOP3.LUT P0, PT, PT, PT, PT, 0x80, 0x8 ;  /* 0x000000000008781c */ /* 0x000fe20003f0f070 */
[----:B------:R-:W-:-:S04]  /*16e0*/  IMAD.WIDE R14, R7, 0x4, RZ ;  /* 0x00000004070e7825 */ /* 0x000fc800078e02ff */
[----:B------:R-:W-:Y:S02]  /*16f0*/  VIADD R12, R8, 0x200 ;  /* 0x00000200080c7836 */ /* 0x000fe40000000000 */
[----:B--2---:R-:W-:Y:S02]  /*1700*/  IMAD.MOV.U32 R13, RZ, RZ, R10 ;  /* 0x000000ffff0d7224 */ /* 0x004fe400078e000a */
[----:B-1----:R-:W-:Y:S01]  /*1710*/  IMAD.MOV.U32 R17, RZ, RZ, R11 ;  /* 0x000000ffff117224 */ /* 0x002fe200078e000b */
[----:B------:R-:W-:-:S04]  /*1720*/  IADD3 R9, PT, PT, -R7, R12, RZ ;  /* 0x0000000c07097210 */ /* 0x000fc80007ffe1ff */
[----:B------:R-:W-:-:S13]  /*1730*/  ISETP.GT.AND P1, PT, R9, 0xc, PT ;  /* 0x0000000c0900780c */ /* 0x000fda0003f24270 */
[----:B------:R-:W-:Y:S05]  /*1740*/  @!P1 BRA `(.L_x_57) ;  /* 0x0000000400309947 */ /* 0x000fea0003800000 */
[----:B------:R-:W-:Y:S01]  /*1750*/  PLOP3.LUT P0, PT, PT, PT, PT, 0x8, 0x80 ;  /* 0x000000000080781c */ /* 0x000fe20003f0e170 */
[----:B------:R-:W1:Y:S01]  /*1760*/  LDCU.128 UR8, c[0x0][0x390] ;  /* 0x00007200ff0877ac */ /* 0x000e620008000c00 */
[----:B------:R-:W-:-:S11]  /*1770*/  IADD3 R16, PT, PT, R8, 0x1f4, RZ ;  /* 0x000001f408107810 */ /* 0x000fd60007ffe0ff */
.L_x_58:
[----:B-1----:R-:W-:-:S04]  /*1780*/  IADD3 R8, P1, PT, R14, UR8, RZ ;  /* 0x000000080e087c10 */ /* 0x002fc8000ff3e0ff */
[----:B------:R-:W-:-:S05]  /*1790*/  IADD3.X R9, PT, PT, R15, UR9, RZ, P1, !PT ;  /* 0x000000090f097c10 */ /* 0x000fca0008ffe4ff */
[----:B------:R-:W2:Y:S04]  /*17a0*/  LDG.E R20, desc[UR6][R8.64] ;  /* 0x0000000608147981 */ /* 0x000ea8000c1e1900 */
[----:B------:R-:W3:Y:S04]  /*17b0*/  LDG.E R21, desc[UR6][R8.64+0x4] ;  /* 0x0000040608157981 */ /* 0x000ee8000c1e1900 */
[----:B------:R-:W4:Y:S04]  /*17c0*/  LDG.E R23, desc[UR6][R8.64+0x8] ;  /* 0x0000080608177981 */ /* 0x000f28000c1e1900 */
[----:B------:R-:W5:Y:S04]  /*17d0*/  LDG.E R25, desc[UR6][R8.64+0xc] ;  /* 0x00000c0608197981 */ /* 0x000f68000c1e1900 */
[----:B------:R-:W5:Y:S04]  /*17e0*/  LDG.E R27, desc[UR6][R8.64+0x10] ;  /* 0x00001006081b7981 */ /* 0x000f68000c1e1900 */
[----:B------:R-:W5:Y:S04]  /*17f0*/  LDG.E R10, desc[UR6][R8.64+0x14] ;  /* 0x00001406080a7981 */ /* 0x000f68000c1e1900 */
[----:B------:R-:W5:Y:S04]  /*1800*/  LDG.E R11, desc[UR6][R8.64+0x18] ;  /* 0x00001806080b7981 */ /* 0x000f68000c1e1900 */
[----:B------:R-:W5:Y:S04]  /*1810*/  LDG.E R19, desc[UR6][R8.64+0x1c] ;  /* 0x00001c0608137981 */ /* 0x000f68000c1e1900 */
[----:B------:R-:W5:Y:S04]  /*1820*/  LDG.E R18, desc[UR6][R8.64+0x20] ;  /* 0x0000200608127981 */ /* 0x000f68000c1e1900 */
[----:B------:R-:W5:Y:S04]  /*1830*/  LDG.E R22, desc[UR6][R8.64+0x24] ;  /* 0x0000240608167981 */ /* 0x000f68000c1e1900 */
[----:B------:R-:W5:Y:S01]  /*1840*/  LDG.E R26, desc[UR6][R8.64+0x3c] ;  /* 0x00003c06081a7981 */ /* 0x000f62000c1e1900 */
[----:B--2---:R-:W-:-:S03]  /*1850*/  FADD R20, R20, R17 ;  /* 0x0000001114147221 */ /* 0x004fc60000000000 */
[----:B------:R-:W2:Y:S01]  /*1860*/  LDG.E R17, desc[UR6][R8.64+0x28] ;  /* 0x0000280608117981 */ /* 0x000ea2000c1e1900 */
[----:B---3--:R-:W-:-:S03]  /*1870*/  FADD R20, R20, R21 ;  /* 0x0000001514147221 */ /* 0x008fc60000000000 */
[----:B------:R-:W3:Y:S01]  /*1880*/  LDG.E R21, desc[UR6][R8.64+0x2c] ;  /* 0x00002c0608157981 */ /* 0x000ee2000c1e1900 */
[----:B----4-:R-:W-:-:S04]  /*1890*/  FADD R20, R20, R23 ;  /* 0x0000001714147221 */ /* 0x010fc80000000000 */
[----:B-----5:R-:W-:-:S04]  /*18a0*/  FADD R20, R20, R25 ;  /* 0x0000001914147221 */ /* 0x020fc80000000000 */
[----:B------:R-:W-:-:S04]  /*18b0*/  FADD R27, R20, R27 ;  /* 0x0000001b141b7221 */ /* 0x000fc80000000000 */
[----:B------:R-:W-:Y:S01]  /*18c0*/  FADD R20, R27, R10 ;  /* 0x0000000a1b147221 */ /* 0x000fe20000000000 */
[----:B------:R-:W-:-:S03]  /*18d0*/  IADD3 R10, P1, PT, R14, UR10, RZ ;  /* 0x0000000a0e0a7c10 */ /* 0x000fc6000ff3e0ff */
[----:B------:R-:W-:Y:S01]  /*18e0*/  FADD R20, R20, R11 ;  /* 0x0000000b14147221 */ /* 0x000fe20000000000 */
[----:B------:R-:W-:-:S03]  /*18f0*/  IADD3.X R11, PT, PT, R15, UR11, RZ, P1, !PT ;  /* 0x0000000b0f0b7c10 */ /* 0x000fc60008ffe4ff */
[----:B------:R-:W-:Y:S02]  /*1900*/  FADD R19, R20, R19 ;  /* 0x0000001314137221 */ /* 0x000fe40000000000 */
[----:B------:R-:W4:Y:S02]  /*1910*/  LDG.E R28, desc[UR6][R10.64] ;  /* 0x000000060a1c7981 */ /* 0x000f24000c1e1900 */
[----:B------:R-:W-:Y:S02]  /*1920*/  FADD R19, R19, R18 ;  /* 0x0000001213137221 */ /* 0x000fe40000000000 */
[----:B------:R-:W5:Y:S02]  /*1930*/  LDG.E R25, desc[UR6][R10.64+0x4] ;  /* 0x000004060a197981 */ /* 0x000f64000c1e1900 */
[----:B------:R-:W-:Y:S02]  /*1940*/  FADD R22, R19, R22 ;  /* 0x0000001613167221 */ /* 0x000fe40000000000 */
[----:B------:R-:W2:Y:S04]  /*1950*/  LDG.E R24, desc[UR6][R10.64+0x8] ;  /* 0x000008060a187981 */ /* 0x000ea8000c1e1900 */
[----:B------:R-:W3:Y:S04]  /*1960*/  LDG.E R23, desc[UR6][R10.64+0xc] ;  /* 0x00000c060a177981 */ /* 0x000ee8000c1e1900 */
[----:B------:R-:W3:Y:S04]  /*1970*/  LDG.E R27, desc[UR6][R10.64+0x10] ;  /* 0x000010060a1b7981 */ /* 0x000ee8000c1e1900 */
[----:B------:R-:W3:Y:S04]  /*1980*/  LDG.E R20, desc[UR6][R8.64+0x30] ;  /* 0x0000300608147981 */ /* 0x000ee8000c1e1900 */
[----:B------:R-:W3:Y:S04]  /*1990*/  LDG.E R19, desc[UR6][R8.64+0x34] ;  /* 0x0000340608137981 */ /* 0x000ee8000c1e1900 */
[----:B------:R1:W3:Y:S04]  /*19a0*/  LDG.E R18, desc[UR6][R8.64+0x38] ;  /* 0x0000380608127981 */ /* 0x0002e8000c1e1900 */
[----:B------:R-:W3:Y:S04]  /*19b0*/  LDG.E R9, desc[UR6][R10.64+0x24] ;  /* 0x000024060a097981 */ /* 0x000ee8000c1e1900 */
[----:B------:R-:W1:Y:S01]  /*19c0*/  LDG.E R8, desc[UR6][R10.64+0x28] ;  /* 0x000028060a087981 */ /* 0x000e62000c1e1900 */
[----:B----4-:R-:W-:-:S03]  /*19d0*/  FADD R28, R28, R13 ;  /* 0x0000000d1c1c7221 */ /* 0x010fc60000000000 */
[----:B------:R-:W4:Y:S01]  /*19e0*/  LDG.E R13, desc[UR6][R10.64+0x14] ;  /* 0x000014060a0d7981 */ /* 0x000f22000c1e1900 */
[----:B-----5:R-:W-:-:S03]  /*19f0*/  FADD R29, R28, R25 ;  /* 0x000000191c1d7221 */ /* 0x020fc60000000000 */
[----:B------:R-:W5:Y:S01]  /*1a00*/  LDG.E R25, desc[UR6][R10.64+0x18] ;  /* 0x000018060a197981 */ /* 0x000f62000c1e1900 */
[----:B--2---:R-:W-:-:S03]  /*1a10*/  FADD R28, R29, R24 ;  /* 0x000000181d1c7221 */ /* 0x004fc60000000000 */
[----:B------:R-:W2:Y:S01]  /*1a20*/  LDG.E R24, desc[UR6][R10.64+0x1c] ;  /* 0x00001c060a187981 */ /* 0x000ea2000c1e1900 */
[----:B---3--:R-:W-:-:S03]  /*1a30*/  FADD R28, R28, R23 ;  /* 0x000000171c1c7221 */ /* 0x008fc60000000000 */
[----:B------:R-:W3:Y:S01]  /*1a40*/  LDG.E R23, desc[UR6][R10.64+0x20] ;  /* 0x000020060a177981 */ /* 0x000ee2000c1e1900 */
[----:B------:R-:W-:-:S04]  /*1a50*/  FADD R28, R28, R27 ;  /* 0x0000001b1c1c7221 */ /* 0x000fc80000000000 */
[----:B----4-:R-:W-:Y:S02]  /*1a60*/  FADD R28, R28, R13 ;  /* 0x0000000d1c1c7221 */ /* 0x010fe40000000000 */
[----:B------:R-:W4:Y:S02]  /*1a70*/  LDG.E R13, desc[UR6][R10.64+0x2c] ;  /* 0x00002c060a0d7981 */ /* 0x000f24000c1e1900 */
[----:B-----5:R-:W-:-:S04]  /*1a80*/  FADD R25, R28, R25 ;  /* 0x000000191c197221 */ /* 0x020fc80000000000 */
[----:B--2---:R-:W-:Y:S02]  /*1a90*/  FADD R28, R25, R24 ;  /* 0x00000018191c7221 */ /* 0x004fe40000000000 */
[----:B------:R-:W2:Y:S02]  /*1aa0*/  LDG.E R24, desc[UR6][R10.64+0x30] ;  /* 0x000030060a187981 */ /* 0x000ea4000c1e1900 */
[----:B---3--:R-:W-:Y:S02]  /*1ab0*/  FADD R28, R28, R23 ;  /* 0x000000171c1c7221 */ /* 0x008fe40000000000 */
[----:B------:R-:W3:Y:S02]  /*1ac0*/  LDG.E R23, desc[UR6][R10.64+0x34] ;  /* 0x000034060a177981 */ /* 0x000ee4000c1e1900 */
[----:B------:R-:W-:Y:S02]  /*1ad0*/  FADD R27, R28, R9 ;  /* 0x000000091c1b7221 */ /* 0x000fe40000000000 */
[----:B------:R-:W5:Y:S04]  /*1ae0*/  LDG.E R9, desc[UR6][R10.64+0x38] ;  /* 0x000038060a097981 */ /* 0x000f68000c1e1900 */
[----:B------:R-:W5:Y:S01]  /*1af0*/  LDG.E R25, desc[UR6][R10.64+0x3c] ;  /* 0x00003c060a197981 */ /* 0x000f62000c1e1900 */
[----:B------:R-:W-:Y:S01]  /*1b00*/  FADD R22, R22, R17 ;  /* 0x0000001116167221 */ /* 0x000fe20000000000 */
[----:B-1----:R-:W-:Y:S01]  /*1b10*/  FADD R8, R27, R8 ;  /* 0x000000081b087221 */ /* 0x002fe20000000000 */
[----:B------:R-:W-:-:S02]  /*1b20*/  VIADD R7, R7, 0x10 ;  /* 0x0000001007077836 */ /* 0x000fc40000000000 */
[----:B------:R-:W-:-:S03]  /*1b30*/  FADD R21, R22, R21 ;  /* 0x0000001516157221 */ /* 0x000fc60000000000 */
[----:B------:R-:W-:Y:S01]  /*1b40*/  ISETP.GE.AND P1, PT, R7, R16, PT ;  /* 0x000000100700720c */ /* 0x000fe20003f26270 */
[----:B------:R-:W-:Y:S01]  /*1b50*/  FADD R20, R21, R20 ;  /* 0x0000001415147221 */ /* 0x000fe20000000000 */
[----:B------:R-:W-:-:S03]  /*1b60*/  IADD3 R14, P2, PT, R14, 0x40, RZ ;  /* 0x000000400e0e7810 */ /* 0x000fc60007f5e0ff */
[----:B------:R-:W-:-:S04]  /*1b70*/  FADD R19, R20, R19 ;  /* 0x0000001314137221 */ /* 0x000fc80000000000 */
[----:B------:R-:W-:Y:S01]  /*1b80*/  FADD R19, R19, R18 ;  /* 0x0000001213137221 */ /* 0x000fe20000000000 */
[----:B------:R-:W-:-:S03]  /*1b90*/  IMAD.X R15, RZ, RZ, R15, P2 ;  /* 0x000000ffff0f7224 */ /* 0x000fc600010e060f */
[----:B------:R-:W-:Y:S01]  /*1ba0*/  FADD R17, R19, R26 ;  /* 0x0000001a13117221 */ /* 0x000fe20000000000 */
[----:B----4-:R-:W-:-:S04]  /*1bb0*/  FADD R13, R8, R13 ;  /* 0x0000000d080d7221 */ /* 0x010fc80000000000 */
[----:B--2---:R-:W-:-:S04]  /*1bc0*/  FADD R24, R13, R24 ;  /* 0x000000180d187221 */ /* 0x004fc80000000000 */
[----:B---3--:R-:W-:-:S04]  /*1bd0*/  FADD R24, R24, R23 ;  /* 0x0000001718187221 */ /* 0x008fc80000000000 */
[----:B-----5:R-:W-:-:S04]  /*1be0*/  FADD R24, R24, R9 ;  /* 0x0000000918187221 */ /* 0x020fc80000000000 */
[----:B------:R-:W-:Y:S01]  /*1bf0*/  FADD R13, R24, R25 ;  /* 0x00000019180d7221 */ /* 0x000fe20000000000 */
[----:B------:R-:W-:Y:S06]  /*1c00*/  @!P1 BRA `(.L_x_58) ;  /* 0xfffffff800dc9947 */ /* 0x000fec000383ffff */
.L_x_57:
[----:B------:R-:W-:-:S04]  /*1c10*/  IADD3 R8, PT, PT, -R7, R12, RZ ;  /* 0x0000000c07087210 */ /* 0x000fc80007ffe1ff */
[----:B------:R-:W-:-:S13]  /*1c20*/  ISETP.GT.AND P1, PT, R8, 0x4, PT ;  /* 0x000000040800780c */ /* 0x000fda0003f24270 */
[----:B------:R-:W-:Y:S05]  /*1c30*/  @!P1 BRA `(.L_x_59) ;  /* 0x0000000000a49947 */ /* 0x000fea0003800000 */
[----:B------:R-:W1:Y:S02]  /*1c40*/  LDCU.128 UR8, c[0x0][0x390] ;  /* 0x00007200ff0877ac */ /* 0x000e640008000c00 */
[----:B-1----:R-:W-:-:S04]  /*1c50*/  IADD3 R10, P0, PT, R14, UR8, RZ ;  /* 0x000000080e0a7c10 */ /* 0x002fc8000ff1e0ff */
[----:B------:R-:W-:Y:S02]  /*1c60*/  IADD3.X R11, PT, PT, R15, UR9, RZ, P0, !PT ;  /* 0x000000090f0b7c10 */ /* 0x000fe400087fe4ff */
[----:B------:R-:W-:-:S03]  /*1c70*/  IADD3 R8, P0, PT, R14, UR10, RZ ;  /* 0x0000000a0e087c10 */ /* 0x000fc6000ff1e0ff */
[----:B------:R-:W2:Y:S01]  /*1c80*/  LDG.E R26, desc[UR6][R10.64] ;  /* 0x000000060a1a7981 */ /* 0x000ea2000c1e1900 */
[----:B------:R-:W-:-:S03]  /*1c90*/  IADD3.X R9, PT, PT, R15, UR11, RZ, P0, !PT ;  /* 0x0000000b0f097c10 */ /* 0x000fc600087fe4ff */
        /* <DEDUP_REMOVED lines=15> */
[----:B----4-:R-:W-:-:S03]  /*1d90*/  FADD R28, R13, R24 ;  /* 0x000000180d1c7221 */ /* 0x010fc60000000000 */
[----:B------:R-:W4:Y:S04]  /*1da0*/  LDG.E R13, desc[UR6][R8.64+0x18] ;  /* 0x00001806080d7981 */ /* 0x000f28000c1e1900 */
[----:B------:R-:W4:Y:S01]  /*1db0*/  LDG.E R24, desc[UR6][R8.64+0x1c] ;  /* 0x00001c0608187981 */ /* 0x000f22000c1e1900 */
[----:B-----5:R-:W-:Y:S01]  /*1dc0*/  FADD R16, R28, R16 ;  /* 0x000000101c107221 */ /* 0x020fe20000000000 */
[----:B------:R-:W-:-:S03]  /*1dd0*/  FADD R22, R29, R22 ;  /* 0x000000161d167221 */ /* 0x000fc60000000000 */
[----:B------:R-:W-:Y:S01]  /*1de0*/  FADD R16, R16, R25 ;  /* 0x0000001910107221 */ /* 0x000fe20000000000 */
[----:B------:R-:W-:-:S04]  /*1df0*/  FADD R21, R22, R21 ;  /* 0x0000001516157221 */ /* 0x000fc80000000000 */
[----:B------:R-:W-:Y:S01]  /*1e00*/  FADD R20, R21, R20 ;  /* 0x0000001415147221 */ /* 0x000fe20000000000 */
[----:B------:R-:W-:-:S03]  /*1e10*/  IADD3 R14, P1, PT, R14, 0x20, RZ ;  /* 0x000000200e0e7810 */ /* 0x000fc60007f3e0ff */
[----:B------:R-:W-:-:S04]  /*1e20*/  FADD R19, R20, R19 ;  /* 0x0000001314137221 */ /* 0x000fc80000000000 */
[----:B------:R-:W-:Y:S01]  /*1e30*/  FADD R18, R19, R18 ;  /* 0x0000001213127221 */ /* 0x000fe20000000000 */
[----:B------:R-:W-:Y:S01]  /*1e40*/  PLOP3.LUT P0, PT, PT, PT, PT, 0x8, 0x80 ;  /* 0x000000000080781c */ /* 0x000fe20003f0e170 */
[----:B------:R-:W-:Y:S02]  /*1e50*/  VIADD R7, R7, 0x8 ;  /* 0x0000000807077836 */ /* 0x000fe40000000000 */
[----:B------:R-:W-:Y:S02]  /*1e60*/  IMAD.X R15, RZ, RZ, R15, P1 ;  /* 0x000000ffff0f7224 */ /* 0x000fe400008e060f */
[----:B--2---:R-:W-:-:S04]  /*1e70*/  FADD R16, R16, R17 ;  /* 0x0000001110107221 */ /* 0x004fc80000000000 */
[----:B------:R-:W-:-:S04]  /*1e80*/  FADD R27, R16, R27 ;  /* 0x0000001b101b7221 */ /* 0x000fc80000000000 */
[----:B---3--:R-:W-:-:S04]  /*1e90*/  FADD R26, R27, R26 ;  /* 0x0000001a1b1a7221 */ /* 0x008fc80000000000 */
[----:B----4-:R-:W-:Y:S01]  /*1ea0*/  FADD R13, R26, R13 ;  /* 0x0000000d1a0d7221 */ /* 0x010fe20000000000 */
[----:B------:R-:W-:-:S03]  /*1eb0*/  FADD R17, R18, R23 ;  /* 0x0000001712117221 */ /* 0x000fc60000000000 */
[----:B------:R-:W-:-:S07]  /*1ec0*/  FADD R13, R13, R24 ;  /* 0x000000180d0d7221 */ /* 0x000fce0000000000 */
.L_x_59:
[----:B------:R-:W-:-:S13]  /*1ed0*/  ISETP.LT.OR P0, PT, R7, R12, P0 ;  /* 0x0000000c0700720c */ /* 0x000fda0000701670 */
[----:B------:R-:W-:Y:S05]  /*1ee0*/  @!P0 BRA `(.L_x_56) ;  /* 0x0000000000548947 */ /* 0x000fea0003800000 */
[----:B------:R-:W1:Y:S02]  /*1ef0*/  LDCU.128 UR8, c[0x0][0x390] ;  /* 0x00007200ff0877ac */ /* 0x000e640008000c00 */
[C---:B-1----:R-:W-:Y:S02]  /*1f00*/  IADD3 R8, P0, PT, R14.reuse, UR8, RZ ;  /* 0x000000080e087c10 */ /* 0x042fe4000ff1e0ff */
[----:B------:R-:W-:Y:S02]  /*1f10*/  IADD3 R14, P1, PT, R14, UR10, RZ ;  /* 0x0000000a0e0e7c10 */ /* 0x000fe4000ff3e0ff */
[C---:B------:R-:W-:Y:S02]  /*1f20*/  IADD3.X R9, PT, PT, R15.reuse, UR9, RZ, P0, !PT ;  /* 0x000000090f097c10 */ /* 0x040fe400087fe4ff */
[----:B------:R-:W-:-:S03]  /*1f30*/  IADD3.X R15, PT, PT, R15, UR11, RZ, P1, !PT ;  /* 0x0000000b0f0f7c10 */ /* 0x000fc60008ffe4ff */
[----:B------:R-:W2:Y:S04]  /*1f40*/  LDG.E R10, desc[UR6][R8.64] ;  /* 0x00000006080a7981 */ /* 0x000ea8000c1e1900 */
[----:B------:R-:W3:Y:S04]  /*1f50*/  LDG.E R12, desc[UR6][R14.64] ;  /* 0x000000060e0c7981 */ /* 0x000ee8000c1e1900 */
[----:B------:R-:W4:Y:S04]  /*1f60*/  LDG.E R7, desc[UR6][R8.64+0x4] ;  /* 0x0000040608077981 */ /* 0x000f28000c1e1900 */
[----:B------:R-:W5:Y:S04]  /*1f70*/  LDG.E R11, desc[UR6][R14.64+0x4] ;  /* 0x000004060e0b7981 */ /* 0x000f68000c1e1900 */
[----:B------:R-:W5:Y:S04]  /*1f80*/  LDG.E R16, desc[UR6][R8.64+0x8] ;  /* 0x0000080608107981 */ /* 0x000f68000c1e1900 */
[----:B------:R-:W5:Y:S04]  /*1f90*/  LDG.E R18, desc[UR6][R14.64+0x8] ;  /* 0x000008060e127981 */ /* 0x000f68000c1e1900 */
[----:B------:R-:W5:Y:S04]  /*1fa0*/  LDG.E R20, desc[UR6][R8.64+0xc] ;  /* 0x00000c0608147981 */ /* 0x000f68000c1e1900 */
[----:B------:R-:W5:Y:S01]  /*1fb0*/  LDG.E R22, desc[UR6][R14.64+0xc] ;  /* 0x00000c060e167981 */ /* 0x000f62000c1e1900 */
[----:B--2---:R-:W-:Y:S01]  /*1fc0*/  FADD R10, R17, R10 ;  /* 0x0000000a110a7221 */ /* 0x004fe20000000000 */
[----:B---3--:R-:W-:-:S03]  /*1fd0*/  FADD R12, R13, R12 ;  /* 0x0000000c0d0c7221 */ /* 0x008fc60000000000 */
[----:B----4-:R-:W-:Y:S01]  /*1fe0*/  FADD R7, R10, R7 ;  /* 0x000000070a077221 */ /* 0x010fe20000000000 */
[----:B-----5:R-:W-:-:S03]  /*1ff0*/  FADD R11, R12, R11 ;  /* 0x0000000b0c0b7221 */ /* 0x020fc60000000000 */
[----:B------:R-:W-:Y:S01]  /*2000*/  FADD R7, R7, R16 ;  /* 0x0000001007077221 */ /* 0x000fe20000000000 */
[----:B------:R-:W-:-:S03]  /*2010*/  FADD R11, R11, R18 ;  /* 0x000000120b0b7221 */ /* 0x000fc60000000000 */
[----:B------:R-:W-:Y:S01]  /*2020*/  FADD R17, R7, R20 ;  /* 0x0000001407117221 */ /* 0x000fe20000000000 */
[----:B------:R-:W-:-:S07]  /*2030*/  FADD R13, R11, R22 ;  /* 0x000000160b0d7221 */ /* 0x000fce0000000000 */
.L_x_56:
[----:B------:R3:W-:Y:S04]  /*2040*/  STS [R0], R17 ;  /* 0x0000001100007388 */ /* 0x0007e80000000800 */
[----:B------:R3:W-:Y:S01]  /*2050*/  STS [R6], R13 ;  /* 0x0000000d06007388 */ /* 0x0007e20000000800 */
[----:B------:R-:W-:Y:S05]  /*2060*/  BRA `(.L_x_60) ;  /* 0x0000000000087947 */ /* 0x000fea0003800000 */
.L_x_52:
[----:B--2---:R-:W-:Y:S01]  /*2070*/  MOV R13, R10 ;  /* 0x0000000a000d7202 */ /* 0x004fe20000000f00 */
[----:B-1----:R-:W-:-:S07]  /*2080*/  IMAD.MOV.U32 R17, RZ, RZ, R11 ;  /* 0x000000ffff117224 */ /* 0x002fce00078e000b */
.L_x_60:
[----:B------:R-:W-:Y:S04]  /*2090*/  STG.E desc[UR6][R4.64], R17 ;  /* 0x0000001104007986 */ /* 0x000fe8000c101906 */
[----:B------:R-:W-:Y:S01]  /*20a0*/  STG.E desc[UR6][R2.64], R13 ;  /* 0x0000000d02007986 */ /* 0x000fe2000c101906 */
[----:B------:R-:W-:Y:S05]  /*20b0*/  EXIT ;  /* 0x000000000000794d */ /* 0x000fea0003800000 */
.L_x_28:
[----:B------:R-:W-:Y:S01]  /*20c0*/  IADD3 R8, PT, PT, R7, 0x1, RZ ;  /* 0x0000000107087810 */ /* 0x000fe20007ffe0ff */
[----:B------:R-:W-:Y:S03]  /*20d0*/  BSSY.RECONVERGENT B0, `(.L_x_61) ;  /* 0x000001b000007945 */ /* 0x000fe60003800200 */
        /* <DEDUP_REMOVED lines=26> */
.L_x_62:
[----:B------:R-:W-:Y:S05]  /*2280*/  BSYNC.RECONVERGENT B0 ;  /* 0x0000000000007941 */ /* 0x000fea0003800200 */
.L_x_61:
        /* <DEDUP_REMOVED lines=19> */
.L_x_64:
[----:B------:R-:W-:Y:S05]  /*23c0*/  BSYNC.RECONVERGENT B0 ;  /* 0x0000000000007941 */ /* 0x000fea0003800200 */
.L_x_63:
        /* <DEDUP_REMOVED lines=19> */
.L_x_66:
[----:B------:R-:W-:Y:S05]  /*2500*/  BSYNC.RECONVERGENT B0 ;  /* 0x0000000000007941 */ /* 0x000fea0003800200 */
.L_x_65:
        /* <DEDUP_REMOVED lines=19> */
.L_x_68:
[----:B------:R-:W-:Y:S05]  /*2640*/  BSYNC.RECONVERGENT B0 ;  /* 0x0000000000007941 */ /* 0x000fea0003800200 */
.L_x_67:
        /* <DEDUP_REMOVED lines=18> */
.L_x_70:
[----:B------:R-:W-:Y:S05]  /*2770*/  BSYNC.RECONVERGENT B0 ;  /* 0x0000000000007941 */ /* 0x000fea0003800200 */
.L_x_69:
        /* <DEDUP_REMOVED lines=18> */
.L_x_72:
[----:B------:R-:W-:Y:S05]  /*28a0*/  BSYNC.RECONVERGENT B0 ;  /* 0x0000000000007941 */ /* 0x000fea0003800200 */
.L_x_71:
        /* <DEDUP_REMOVED lines=18> */
.L_x_74:
[----:B------:R-:W-:Y:S05]  /*29d0*/  BSYNC.RECONVERGENT B0 ;  /* 0x0000000000007941 */ /* 0x000fea0003800200 */
.L_x_73:
        /* <DEDUP_REMOVED lines=18> */
.L_x_76:
[----:B------:R-:W-:Y:S05]  /*2b00*/  BSYNC.RECONVERGENT B0 ;  /* 0x0000000000007941 */ /* 0x000fea0003800200 */
.L_x_75:
        /* <DEDUP_REMOVED lines=18> */
.L_x_78:
[----:B------:R-:W-:Y:S05]  /*2c30*/  BSYNC.RECONVERGENT B0 ;  /* 0x0000000000007941 */ /* 0x000fea0003800200 */
.L_x_77:
        /* <DEDUP_REMOVED lines=10> */
.L_x_79:
        /* <DEDUP_REMOVED lines=10> */
.L_x_102:


//--------------------- .text._Z7preparelPfS_S_   --------------------------
	.section	.text._Z7preparelPfS_S_,"ax",@progbits
	.align	128
        .global         _Z7preparelPfS_S_
        .type           _Z7preparelPfS_S_,@function
        .size           _Z7preparelPfS_S_,(.L_x_103 - _Z7preparelPfS_S_)
        .other          _Z7preparelPfS_S_,@"STO_CUDA_ENTRY STV_DEFAULT"
_Z7preparelPfS_S_:
.text._Z7preparelPfS_S_:
        /* <DEDUP_REMOVED lines=10> */
[----:B------:R-:W1:Y:S07]  /*00a0*/  LDCU.64 UR4, c[0x0][0x358] ;  /* 0x00006b00ff0477ac */ /* 0x000e6e0008000a00 */
[----:B------:R-:W2:Y:S08]  /*00b0*/  LDC.64 R4, c[0x0][0x390] ;  /* 0x0000e400ff047b82 */ /* 0x000eb00000000a00 */
[----:B------:R-:W3:Y:S01]  /*00c0*/  LDC.64 R6, c[0x0][0x398] ;  /* 0x0000e600ff067b82 */ /* 0x000ee20000000a00 */
[----:B0-----:R-:W-:-:S05]  /*00d0*/  IMAD.WIDE R2, R9, 0x4, R2 ;  /* 0x0000000409027825 */ /* 0x001fca00078e0202 */
[----:B-1----:R-:W4:Y:S01]  /*00e0*/  LDG.E R11, desc[UR4][R2.64] ;  /* 0x00000004020b7981 */ /* 0x002f22000c1e1900 */
[----:B--2---:R-:W-:-:S05]  /*00f0*/  IMAD.WIDE R4, R9, 0x4, R4 ;  /* 0x0000000409047825 */ /* 0x004fca00078e0204 */
[----:B----4-:R-:W-:Y:S04]  /*0100*/  STG.E desc[UR4][R4.64], R11 ;  /* 0x0000000b04007986 */ /* 0x010fe8000c101904 */
[----:B------:R-:W2:Y:S01]  /*0110*/  LDG.E R0, desc[UR4][R2.64] ;  /* 0x0000000402007981 */ /* 0x000ea2000c1e1900 */
[----:B---3--:R-:W-:-:S04]  /*0120*/  IMAD.WIDE R6, R9, 0x4, R6 ;  /* 0x0000000409067825 */ /* 0x008fc800078e0206 */
[----:B--2---:R-:W-:-:S05]  /*0130*/  FMUL R9, R0, R0 ;  /* 0x0000000000097220 */ /* 0x004fca0000400000 */
[----:B------:R-:W-:Y:S01]  /*0140*/  STG.E desc[UR4][R6.64], R9 ;  /* 0x0000000906007986 */ /* 0x000fe2000c101904 */
[----:B------:R-:W-:Y:S05]  /*0150*/  EXIT ;  /* 0x000000000000794d */ /* 0x000fea0003800000 */
.L_x_80:
        /* <DEDUP_REMOVED lines=10> */
.L_x_103:


//--------------------- .text._Z7extractlPf       --------------------------
	.section	.text._Z7extractlPf,"ax",@progbits
	.align	128
        .global         _Z7extractlPf
        .type           _Z7extractlPf,@function
        .size           _Z7extractlPf,(.L_x_98 - _Z7extractlPf)
        .other          _Z7extractlPf,@"STO_CUDA_ENTRY STV_DEFAULT"
_Z7extractlPf:
.text._Z7extractlPf:
        /* <DEDUP_REMOVED lines=13> */
[----:B------:R-:W-:Y:S01]  /*00d0*/  IMAD.MOV.U32 R5, RZ, RZ, 0x3b808081 ;  /* 0x3b808081ff057424 */ /* 0x000fe200078e00ff */
[----:B------:R-:W-:Y:S01]  /*00e0*/  BSSY.RECONVERGENT B1, `(.L_x_81) ;  /* 0x000000c000017945 */ /* 0x000fe20003800200 */
[----:B------:R-:W-:-:S04]  /*00f0*/  IMAD.MOV.U32 R4, RZ, RZ, 0x437f0000 ;  /* 0x437f0000ff047424 */ /* 0x000fc800078e00ff */
[----:B------:R-:W-:-:S04]  /*0100*/  FFMA R4, R5, -R4, 1 ;  /* 0x3f80000005047423 */ /* 0x000fc80000000804 */
[----:B------:R-:W-:Y:S01]  /*0110*/  FFMA R5, R4, R5, 0.0039215688593685626984 ;  /* 0x3b80808104057423 */ /* 0x000fe20000000005 */
[----:B--2---:R-:W0:Y:S03]  /*0120*/  FCHK P0, R0, 255 ;  /* 0x437f000000007902 */ /* 0x004e260000000000 */
[----:B------:R-:W-:-:S04]  /*0130*/  FFMA R4, R0, R5, RZ ;  /* 0x0000000500047223 */ /* 0x000fc800000000ff */
[----:B------:R-:W-:-:S04]  /*0140*/  FFMA R6, R4, -255, R0 ;  /* 0xc37f000004067823 */ /* 0x000fc80000000000 */
[----:B------:R-:W-:Y:S01]  /*0150*/  FFMA R4, R5, R6, R4 ;  /* 0x0000000605047223 */ /* 0x000fe20000000004 */
[----:B0-----:R-:W-:Y:S06]  /*0160*/  @!P0 BRA `(.L_x_82) ;  /* 0x00000000000c8947 */ /* 0x001fec0003800000 */
[----:B------:R-:W-:-:S07]  /*0170*/  MOV R4, 0x190 ;  /* 0x0000019000047802 */ /* 0x000fce0000000f00 */
[----:B------:R-:W-:Y:S05]  /*0180*/  CALL.REL.NOINC `($__internal_2_$__cuda_sm3x_div_rn_noftz_f32_slowpath) ;  /* 0x0000000000387944 */ /* 0x000fea0003c00000 */
[----:B------:R-:W-:-:S07]  /*0190*/  IMAD.MOV.U32 R4, RZ, RZ, R6 ;  /* 0x000000ffff047224 */ /* 0x000fce00078e0006 */
.L_x_82:
[----:B------:R-:W-:Y:S05]  /*01a0*/  BSYNC.RECONVERGENT B1 ;  /* 0x0000000000017941 */ /* 0x000fea0003800200 */
.L_x_81:
[----:B------:R-:W-:Y:S02]  /*01b0*/  HFMA2 R7, -RZ, RZ, 3.7421875, 0 ;  /* 0x437c0000ff077431 */ /* 0x000fe400000001ff */
[----:B------:R-:W-:-:S04]  /*01c0*/  IMAD.MOV.U32 R5, RZ, RZ, 0x3bbb989d ;  /* 0x3bbb989dff057424 */ /* 0x000fc800078e00ff */
[----:B------:R-:W-:-:S04]  /*01d0*/  FFMA.SAT R0, R4, R5, 0.5 ;  /* 0x3f00000004007423 */ /* 0x000fc80000002005 */
[----:B------:R-:W-:-:S04]  /*01e0*/  FFMA.RM R0, R0, R7, 12582913 ;  /* 0x4b40000100007423 */ /* 0x000fc80000004007 */
[C---:B------:R-:W-:Y:S01]  /*01f0*/  FADD R5, R0.reuse, -12583039 ;  /* 0xcb40007f00057421 */ /* 0x040fe20000000000 */
[----:B------:R-:W-:-:S03]  /*0200*/  IMAD.SHL.U32 R0, R0, 0x800000, RZ ;  /* 0x0080000000007824 */ /* 0x000fc600078e00ff */
[----:B------:R-:W-:-:S04]  /*0210*/  FFMA R5, R4, 1.4426950216293334961, -R5 ;  /* 0x3fb8aa3b04057823 */ /* 0x000fc80000000805 */
[----:B------:R-:W-:-:S06]  /*0220*/  FFMA R5, R4, 1.925963033500011079e-08, R5 ;  /* 0x32a5706004057823 */ /* 0x000fcc0000000005 */
[----:B------:R-:W0:Y:S02]  /*0230*/  MUFU.EX2 R5, R5 ;  /* 0x0000000500057308 */ /* 0x000e240000000800 */
[----:B0-----:R-:W-:-:S05]  /*0240*/  FMUL R7, R0, R5 ;  /* 0x0000000500077220 */ /* 0x001fca0000400000 */
[----:B------:R-:W-:Y:S01]  /*0250*/  STG.E desc[UR6][R2.64], R7 ;  /* 0x0000000702007986 */ /* 0x000fe2000c101906 */
[----:B------:R-:W-:Y:S05]  /*0260*/  EXIT ;  /* 0x000000000000794d */ /* 0x000fea0003800000 */
        .weak           $__internal_2_$__cuda_sm3x_div_rn_noftz_f32_slowpath
        .type           $__internal_2_$__cuda_sm3x_div_rn_noftz_f32_slowpath,@function
        .size           $__internal_2_$__cuda_sm3x_div_rn_noftz_f32_slowpath,(.L_x_98 - $__internal_2_$__cuda_sm3x_div_rn_noftz_f32_slowpath)
$__internal_2_$__cuda_sm3x_div_rn_noftz_f32_slowpath:
[--C-:B------:R-:W-:Y:S01]  /*0270*/  SHF.R.U32.HI R5, RZ, 0x17, R0.reuse ;  /* 0x00000017ff057819 */ /* 0x100fe20000011600 */
[----:B------:R-:W-:Y:S04]  /*0280*/  BSSY.RECONVERGENT B0, `(.L_x_83) ;  /* 0x000005c000007945 */ /* 0x000fe80003800200 */
[----:B------:R-:W-:Y:S01]  /*0290*/  BSSY.RELIABLE B2, `(.L_x_84) ;  /* 0x000001a000027945 */ /* 0x000fe20003800100 */
[----:B------:R-:W-:Y:S01]  /*02a0*/  IMAD.MOV.U32 R6, RZ, RZ, R0 ;  /* 0x000000ffff067224 */ /* 0x000fe200078e0000 */
[----:B------:R-:W-:-:S05]  /*02b0*/  LOP3.LUT R5, R5, 0xff, RZ, 0xc0, !PT ;  /* 0x000000ff05057812 */ /* 0x000fca00078ec0ff */
[----:B------:R-:W-:-:S05]  /*02c0*/  VIADD R8, R5, 0xffffffff ;  /* 0xffffffff05087836 */ /* 0x000fca0000000000 */
[----:B------:R-:W-:-:S13]  /*02d0*/  ISETP.GT.U32.OR P0, PT, R8, 0xfd, !PT ;  /* 0x000000fd0800780c */ /* 0x000fda0007f04470 */
[----:B------:R-:W-:Y:S01]  /*02e0*/  @!P0 IMAD.MOV.U32 R7, RZ, RZ, RZ ;  /* 0x000000ffff078224 */ /* 0x000fe200078e00ff */
[----:B------:R-:W-:Y:S06]  /*02f0*/  @!P0 BRA `(.L_x_85) ;  /* 0x00000000004c8947 */ /* 0x000fec0003800000 */
[----:B------:R-:W-:-:S13]  /*0300*/  FSETP.GTU.FTZ.AND P0, PT, |R0|, +INF , PT ;  /* 0x7f8000000000780b */ /* 0x000fda0003f1c200 */
[----:B------:R-:W-:Y:S05]  /*0310*/  @P0 BREAK.RELIABLE B2 ;  /* 0x0000000000020942 */ /* 0x000fea0003800100 */
[----:B------:R-:W-:Y:S05]  /*0320*/  @P0 BRA `(.L_x_86) ;  /* 0x0000000400400947 */ /* 0x000fea0003800000 */
[----:B------:R-:W-:-:S04]  /*0330*/  MOV R7, 0x437f0000 ;  /* 0x437f000000077802 */ /* 0x000fc80000000f00 */
[----:B------:R-:W-:-:S13]  /*0340*/  LOP3.LUT P0, RZ, R7, 0x7fffffff, R6, 0xc8, !PT ;  /* 0x7fffffff07ff7812 */ /* 0x000fda000780c806 */
[----:B------:R-:W-:Y:S05]  /*0350*/  @!P0 BREAK.RELIABLE B2 ;  /* 0x0000000000028942 */ /* 0x000fea0003800100 */
[----:B------:R-:W-:Y:S05]  /*0360*/  @!P0 BRA `(.L_x_87) ;  /* 0x0000000400288947 */ /* 0x000fea0003800000 */
[----:B------:R-:W-:-:S13]  /*0370*/  LOP3.LUT P0, RZ, R6, 0x7fffffff, RZ, 0xc0, !PT ;  /* 0x7fffffff06ff7812 */ /* 0x000fda000780c0ff */
[----:B------:R-:W-:Y:S05]  /*0380*/  @!P0 BREAK.RELIABLE B2 ;  /* 0x0000000000028942 */ /* 0x000fea0003800100 */
[----:B------:R-:W-:Y:S05]  /*0390*/  @!P0 BRA `(.L_x_88) ;  /* 0x0000000400148947 */ /* 0x000fea0003800000 */
[----:B------:R-:W-:Y:S02]  /*03a0*/  FSETP.NEU.FTZ.AND P0, PT, |R0|, +INF , PT ;  /* 0x7f8000000000780b */ /* 0x000fe40003f1d200 */
[----:B------:R-:W-:-:S04]  /*03b0*/  LOP3.LUT P1, RZ, R7, 0x7fffffff, RZ, 0xc0, !PT ;  /* 0x7fffffff07ff7812 */ /* 0x000fc8000782c0ff */
[----:B------:R-:W-:-:S13]  /*03c0*/  PLOP3.LUT P0, PT, P0, P1, PT, 0x2f, 0xf2 ;  /* 0x0000000000f2781c */ /* 0x000fda0000702577 */
[----:B------:R-:W-:Y:S05]  /*03d0*/  @P0 BREAK.RELIABLE B2 ;  /* 0x0000000000020942 */ /* 0x000fea0003800100 */
[----:B------:R-:W-:Y:S05]  /*03e0*/  @P0 BRA `(.L_x_89) ;  /* 0x0000000000f40947 */ /* 0x000fea0003800000 */
[----:B------:R-:W-:-:S13]  /*03f0*/  ISETP.GE.AND P0, PT, R8, RZ, PT ;  /* 0x000000ff0800720c */ /* 0x000fda0003f06270 */
[----:B------:R-:W-:Y:S02]  /*0400*/  @P0 IMAD.MOV.U32 R7, RZ, RZ, RZ ;  /* 0x000000ffff070224 */ /* 0x000fe400078e00ff */
[----:B------:R-:W-:Y:S01]  /*0410*/  @!P0 FFMA R6, R0, 1.84467440737095516160e+19, RZ ;  /* 0x5f80000000068823 */ /* 0x000fe200000000ff */
[----:B------:R-:W-:-:S07]  /*0420*/  @!P0 IMAD.MOV.U32 R7, RZ, RZ, -0x40 ;  /* 0xffffffc0ff078424 */ /* 0x000fce00078e00ff */
.L_x_85:
[----:B------:R-:W-:Y:S05]  /*0430*/  BSYNC.RELIABLE B2 ;  /* 0x0000000000027941 */ /* 0x000fea0003800100 */
.L_x_84:
[----:B------:R-:W-:Y:S01]  /*0440*/  UMOV UR4, 0x437f0000 ;  /* 0x437f000000047882 */ /* 0x000fe20000000000 */
[----:B------:R-:W-:Y:S01]  /*0450*/  VIADD R5, R5, 0xffffff81 ;  /* 0xffffff8105057836 */ /* 0x000fe20000000000 */
[----:B------:R-:W-:Y:S01]  /*0460*/  UIADD3 UR4, UPT, UPT, UR4, -0x3800000, URZ ;  /* 0xfc80000004047890 */ /* 0x000fe2000fffe0ff */
[----:B------:R-:W-:Y:S02]  /*0470*/  BSSY.RECONVERGENT B2, `(.L_x_90) ;  /* 0x0000033000027945 */ /* 0x000fe40003800200 */
[----:B------:R-:W-:Y:S01]  /*0480*/  IMAD R0, R5, -0x800000, R6 ;  /* 0xff80000005007824 */ /* 0x000fe200078e0206 */
[----:B------:R-:W-:Y:S02]  /*0490*/  IADD3 R7, PT, PT, R7, -0x7, R5 ;  /* 0xfffffff907077810 */ /* 0x000fe40007ffe005 */
[----:B------:R-:W-:-:S03]  /*04a0*/  FADD.FTZ R9, -RZ, -UR4 ;  /* 0x80000004ff097e21 */ /* 0x000fc60008010100 */
[----:B------:R-:W0:Y:S02]  /*04b0*/  MUFU.RCP R8, UR4 ;  /* 0x0000000400087d08 */ /* 0x000e240008001000 */
        /* <DEDUP_REMOVED lines=8> */
[----:B------:R-:W-:-:S04]  /*0540*/  LOP3.LUT R0, R0, 0xff, RZ, 0xc0, !PT ;  /* 0x000000ff00007812 */ /* 0x000fc800078ec0ff */
[----:B------:R-:W-:-:S05]  /*0550*/  IADD3 R10, PT, PT, R0, R7, RZ ;  /* 0x00000007000a7210 */ /* 0x000fca0007ffe0ff */
[----:B------:R-:W-:-:S05]  /*0560*/  VIADD R0, R10, 0xffffffff ;  /* 0xffffffff0a007836 */ /* 0x000fca0000000000 */
        /* <DEDUP_REMOVED lines=9> */
[CC--:B------:R-:W-:Y:S01]  /*0600*/  FFMA.RZ R0, R11.reuse, R9.reuse, R8 ;  /* 0x000000090b007223 */ /* 0x0c0fe2000000c008 */
[----:B------:R-:W-:Y:S01]  /*0610*/  IMAD.MOV R7, RZ, RZ, -R10 ;  /* 0x000000ffff077224 */ /* 0x000fe200078e0a0a */
[C---:B------:R-:W-:Y:S02]  /*0620*/  ISETP.NE.AND P2, PT, R10.reuse, RZ, PT ;  /* 0x000000ff0a00720c */ /* 0x040fe40003f45270 */
[----:B------:R-:W-:Y:S02]  /*0630*/  ISETP.NE.AND P1, PT, R10, RZ, PT ;  /* 0x000000ff0a00720c */ /* 0x000fe40003f25270 */
[----:B------:R-:W-:Y:S01]  /*0640*/  LOP3.LUT R5, R0, 0x7fffff, RZ, 0xc0, !PT ;  /* 0x007fffff00057812 */ /* 0x000fe200078ec0ff */
[CCC-:B------:R-:W-:Y:S01]  /*0650*/  FFMA.RP R0, R11.reuse, R9.reuse, R8.reuse ;  /* 0x000000090b007223 */ /* 0x1c0fe20000008008 */
[----:B------:R-:W-:Y:S01]  /*0660*/  FFMA.RM R11, R11, R9, R8 ;  /* 0x000000090b0b7223 */ /* 0x000fe20000004008 */
[----:B------:R-:W-:Y:S01]  /*0670*/  VIADD R8, R10, 0x20 ;  /* 0x000000200a087836 */ /* 0x000fe20000000000 */
[----:B------:R-:W-:-:S03]  /*0680*/  LOP3.LUT R5, R5, 0x800000, RZ, 0xfc, !PT ;  /* 0x0080000005057812 */ /* 0x000fc600078efcff */
[----:B------:R-:W-:Y:S02]  /*0690*/  FSETP.NEU.FTZ.AND P0, PT, R0, R11, PT ;  /* 0x0000000b0000720b */ /* 0x000fe40003f1d000 */
[----:B------:R-:W-:Y:S02]  /*06a0*/  SHF.L.U32 R8, R5, R8, RZ ;  /* 0x0000000805087219 */ /* 0x000fe400000006ff */
[----:B------:R-:W-:Y:S02]  /*06b0*/  SEL R0, R7, RZ, P2 ;  /* 0x000000ff07007207 */ /* 0x000fe40001000000 */
[----:B------:R-:W-:Y:S02]  /*06c0*/  ISETP.NE.AND P1, PT, R8, RZ, P1 ;  /* 0x000000ff0800720c */ /* 0x000fe40000f25270 */
[----:B------:R-:W-:Y:S02]  /*06d0*/  SHF.R.U32.HI R0, RZ, R0, R5 ;  /* 0x00000000ff007219 */ /* 0x000fe40000011605 */
[----:B------:R-:W-:-:S02]  /*06e0*/  PLOP3.LUT P0, PT, P0, P1, PT, 0xf8, 0x8f ;  /* 0x00000000008f781c */ /* 0x000fc40000703f70 */
[----:B------:R-:W-:Y:S02]  /*06f0*/  SHF.R.U32.HI R8, RZ, 0x1, R0 ;  /* 0x00000001ff087819 */ /* 0x000fe40000011600 */
[----:B------:R-:W-:-:S04]  /*0700*/  SEL R5, RZ, 0x1, !P0 ;  /* 0x00000001ff057807 */ /* 0x000fc80004000000 */
[----:B------:R-:W-:-:S04]  /*0710*/  LOP3.LUT R5, R5, 0x1, R8, 0xf8, !PT ;  /* 0x0000000105057812 */ /* 0x000fc800078ef808 */
[----:B------:R-:W-:-:S04]  /*0720*/  LOP3.LUT R5, R5, R0, RZ, 0xc0, !PT ;  /* 0x0000000005057212 */ /* 0x000fc800078ec0ff */
[----:B------:R-:W-:-:S04]  /*0730*/  IADD3 R5, PT, PT, R8, R5, RZ ;  /* 0x0000000508057210 */ /* 0x000fc80007ffe0ff */
[----:B------:R-:W-:Y:S01]  /*0740*/  LOP3.LUT R6, R5, R6, RZ, 0xfc, !PT ;  /* 0x0000000605067212 */ /* 0x000fe200078efcff */
[----:B------:R-:W-:Y:S06]  /*0750*/  BRA `(.L_x_93) ;  /* 0x0000000000107947 */ /* 0x000fec0003800000 */
.L_x_92:
[----:B------:R-:W-:-:S04]  /*0760*/  LOP3.LUT R6, R6, 0x80000000, RZ, 0xc0, !PT ;  /* 0x8000000006067812 */ /* 0x000fc800078ec0ff */
[----:B------:R-:W-:Y:S01]  /*0770*/  LOP3.LUT R6, R6, 0x7f800000, RZ, 0xfc, !PT ;  /* 0x7f80000006067812 */ /* 0x000fe200078efcff */
[----:B------:R-:W-:Y:S06]  /*0780*/  BRA `(.L_x_93) ;  /* 0x0000000000047947 */ /* 0x000fec0003800000 */
.L_x_91:
[----:B------:R-:W-:-:S07]  /*0790*/  IMAD R6, R7, 0x800000, R6 ;  /* 0x0080000007067824 */ /* 0x000fce00078e0206 */
.L_x_93:
[----:B------:R-:W-:Y:S05]  /*07a0*/  BSYNC.RECONVERGENT B2 ;  /* 0x0000000000027941 */ /* 0x000fea0003800200 */
.L_x_90:
[----:B------:R-:W-:Y:S05]  /*07b0*/  BRA `(.L_x_94) ;  /* 0x0000000000207947 */ /* 0x000fea0003800000 */
.L_x_89:
[----:B------:R-:W-:-:S04]  /*07c0*/  LOP3.LUT R6, R7, 0x80000000, R6, 0x48, !PT ;  /* 0x8000000007067812 */ /* 0x000fc800078e4806 */
[----:B------:R-:W-:Y:S01]  /*07d0*/  LOP3.LUT R6, R6, 0x7f800000, RZ, 0xfc, !PT ;  /* 0x7f80000006067812 */ /* 0x000fe200078efcff */
[----:B------:R-:W-:Y:S06]  /*07e0*/  BRA `(.L_x_94) ;  /* 0x0000000000147947 */ /* 0x000fec0003800000 */
.L_x_88:
[----:B------:R-:W-:Y:S01]  /*07f0*/  LOP3.LUT R6, R7, 0x80000000, R6, 0x48, !PT ;  /* 0x8000000007067812 */ /* 0x000fe200078e4806 */
[----:B------:R-:W-:Y:S06]  /*0800*/  BRA `(.L_x_94) ;  /* 0x00000000000c7947 */ /* 0x000fec0003800000 */
.L_x_87:
[----:B------:R-:W0:Y:S01]  /*0810*/  MUFU.RSQ R6, -QNAN ;  /* 0xffc0000000067908 */ /* 0x000e220000001400 */
[----:B------:R-:W-:Y:S05]  /*0820*/  BRA `(.L_x_94) ;  /* 0x0000000000047947 */ /* 0x000fea0003800000 */
.L_x_86:
[----:B------:R-:W-:-:S07]  /*0830*/  FADD.FTZ R6, R0, 255 ;  /* 0x437f000000067421 */ /* 0x000fce0000010000 */
.L_x_94:
[----:B------:R-:W-:Y:S05]  /*0840*/  BSYNC.RECONVERGENT B0 ;  /* 0x0000000000007941 */ /* 0x000fea0003800200 */
.L_x_83:
[----:B------:R-:W-:-:S04]  /*0850*/  IMAD.MOV.U32 R5, RZ, RZ, 0x0 ;  /* 0x00000000ff057424 */ /* 0x000fc800078e00ff */
[----:B0-----:R-:W-:Y:S05]  /*0860*/  RET.REL.NODEC R4 `(_Z7extractlPf) ;  /* 0xfffffff404e47950 */ /* 0x001fea0003c3ffff */
.L_x_95:
        /* <DEDUP_REMOVED lines=9> */
.L_x_98:


//--------------------- .nv.shared.reserved.0     --------------------------
	.section	.nv.shared.reserved.0,"aw",@nobits
	.weak		__nv_reservedSMEM_offset_0_alias
	.size		__nv_reservedSMEM_offset_0_alias, 0, 64
	.other		__nv_reservedSMEM_offset_0_alias,@"STO_CUDA_RESERVED_SHARED STV_DEFAULT"
__nv_reservedSMEM_offset_0_alias:
	.zero		0
	.zero		64


//--------------------- .nv.shared._Z6reduceliiPfS_ --------------------------
	.section	.nv.shared._Z6reduceliiPfS_,"aw",@nobits
	.sectionflags	@""
	.align	4
.nv.shared._Z6reduceliiPfS_:
	.zero		5120


//--------------------- .nv.constant0._Z8compresslPf --------------------------
	.section	.nv.constant0._Z8compresslPf,"a",@progbits
	.sectionflags	@""
	.align	4
.nv.constant0._Z8compresslPf:
	.zero		912


//--------------------- .nv.constant0._Z5srad2fiilPiS_S_S_PfS0_S0_S0_S0_S0_ --------------------------
	.section	.nv.constant0._Z5srad2fiilPiS_S_S_PfS0_S0_S0_S0_S0_,"a",@progbits
	.sectionflags	@""
	.align	4
.nv.constant0._Z5srad2fiilPiS_S_S_PfS0_S0_S0_S0_S0_:
	.zero		1000


//--------------------- .nv.constant0._Z4sradfiilPiS_S_S_PfS0_S0_S0_fS0_S0_ --------------------------
	.section	.nv.constant0._Z4sradfiilPiS_S_S_PfS0_S0_S0_fS0_S0_,"a",@progbits
	.sectionflags	@""
	.align	4
.nv.constant0._Z4sradfiilPiS_S_S_PfS0_S0_S0_fS0_S0_:
	.zero		1008


//--------------------- .nv.constant0._Z6reduceliiPfS_ --------------------------
	.section	.nv.constant0._Z6reduceliiPfS_,"a",@progbits
	.sectionflags	@""
	.align	4
.nv.constant0._Z6reduceliiPfS_:
	.zero		928


//--------------------- .nv.constant0._Z7preparelPfS_S_ --------------------------
	.section	.nv.constant0._Z7preparelPfS_S_,"a",@progbits
	.sectionflags	@""
	.align	4
.nv.constant0._Z7preparelPfS_S_:
	.zero		928


//--------------------- .nv.constant0._Z7extractlPf --------------------------
	.section	.nv.constant0._Z7extractlPf,"a",@progbits
	.sectionflags	@""
	.align	4
.nv.constant0._Z7extractlPf:
	.zero		912


//--------------------- SYMBOLS --------------------------

	.type		.nv.reservedSmem.offset0,@object
	.size		.nv.reservedSmem.offset0,0x4
	.type		.nv.reservedSmem.cap,@object
	.size		.nv.reservedSmem.cap,0x4
